def matmul_kernel(
    a_ptr,
    b_ptr,
    c_ptr,
    M,
    N,
    K,
    stride_am,
    stride_ak,
    stride_bk,
    stride_bn,
    stride_cm,
    stride_cn,
    BLOCK_M: tl.constexpr,
    BLOCK_N: tl.constexpr,
    BLOCK_K: tl.constexpr,
    GROUP_M: tl.constexpr,
):
    pid = tl.program_id(axis=0)
    num_pid_m = tl.cdiv(M, BLOCK_M)
    num_pid_n = tl.cdiv(N, BLOCK_N)
    num_pid_in_group = GROUP_M * num_pid_n
    group_id = pid // num_pid_in_group
    first_pid_m = group_id * GROUP_M
    group_size_m = min(num_pid_m - first_pid_m, GROUP_M)
    pid_m = first_pid_m + ((pid % num_pid_in_group) % group_size_m)
    pid_n = (pid % num_pid_in_group) // group_size_m

    offs_am = (pid_m * BLOCK_M + tl.arange(0, BLOCK_M)) % M
    offs_bn = (pid_n * BLOCK_N + tl.arange(0, BLOCK_N)) % N
    offs_k = tl.arange(0, BLOCK_K)
    a_ptrs = a_ptr + offs_am[:, None] * stride_am + offs_k[None, :] * stride_ak
    b_ptrs = b_ptr + offs_k[:, None] * stride_bk + offs_bn[None, :] * stride_bn

    acc = tl.zeros((BLOCK_M, BLOCK_N), dtype=tl.float32)
    for kk in range(0, tl.cdiv(K, BLOCK_K)):
        a = tl.load(a_ptrs, mask=offs_k[None, :] < K - kk * BLOCK_K, other=0.0)
        b = tl.load(b_ptrs, mask=offs_k[:, None] < K - kk * BLOCK_K, other=0.0)
        acc = tl.dot(a, b, acc)
        a_ptrs += BLOCK_K * stride_ak
        b_ptrs += BLOCK_K * stride_bk

    c = acc.to(c_ptr.dtype.element_ty)
    offs_cm = pid_m * BLOCK_M + tl.arange(0, BLOCK_M)
    offs_cn = pid_n * BLOCK_N + tl.arange(0, BLOCK_N)
    c_ptrs = c_ptr + offs_cm[:, None] * stride_cm + offs_cn[None, :] * stride_cn
    mask = (offs_cm[:, None] < M) & (offs_cn[None, :] < N)
    tl.store(c_ptrs, c, mask=mask)

# config = {"BLOCK_K": 32, "BLOCK_M": 256, "BLOCK_N": 64, "GROUP_M": 8, "arch": "sm_100", "dtype": "fp8e4m3", "num_ctas": 4, "num_stages": 3, "num_warps": 4}
# arch = sm_100


// ===== COMPILED SASS (sm_100a) =====

	.target	sm_100a

	.elftype	@"ET_EXEC"


//--------------------- .note.nv.tkinfo           --------------------------
	.section	.note.nv.tkinfo,"",@"SHT_NOTE"
	.sectionflags	@"SHF_NOTE_NV_TKINFO"
	.tkinfo
        /*0018*/ 	.word	0x00000081
        /*0030*/ 	.string	""
        /*0030*/ 	.string	"ptxas-blackwell"
        /*0030*/ 	.string	"Cuda compilation tools, release 12.9, V12.9.86"
        /*0030*/ 	.string	"Build cuda_12.9.r12.9/compiler.36037853_0"
        /*0030*/ 	.string	"-v  -suppress-debug-info  -lineinfo  -arch sm_100a "



//--------------------- .note.nv.cuver            --------------------------
	.section	.note.nv.cuver,"",@"SHT_NOTE"
	.sectionflags	@"SHF_NOTE_NV_CUVER"
        /*0018*/ 	.short	0x0001
        /*001a*/ 	.short	0x0064
        /*001c*/ 	.short	0x0001
        /*001e*/ 	.short	0x0000
        /*0020*/ 	.short	0x0001
        /*0022*/ 	.short	0x0000


//--------------------- .nv.info                  --------------------------
	.section	.nv.info,"",@"SHT_CUDA_INFO"
	.align	4


	//----- nvinfo : EIATTR_REGCOUNT
	.align		4
        /*0000*/ 	.byte	0x04, 0x2f
        /*0002*/ 	.short	(.L_4 - .L_3)
	.align		4
.L_3:
        /*0004*/ 	.word	index@(matmul_kernel)
        /*0008*/ 	.word	0x00000080


	//----- nvinfo : EIATTR_FRAME_SIZE
	.align		4
.L_4:
        /*000c*/ 	.byte	0x04, 0x11
        /*000e*/ 	.short	(.L_6 - .L_5)
	.align		4
.L_5:
        /*0010*/ 	.word	index@($__internal_2_$__cuda_sm10x_tcgen05_guardrail_trap_unallocated_columns_being_dealloced)
        /*0014*/ 	.word	0x00000000


	//----- nvinfo : EIATTR_FRAME_SIZE
	.align		4
.L_6:
        /*0018*/ 	.byte	0x04, 0x11
        /*001a*/ 	.short	(.L_8 - .L_7)
	.align		4
.L_7:
        /*001c*/ 	.word	index@($__internal_1_$__cuda_sm10x_tcgen05_guardrail_trap_phase_invalid_during_alloc)
        /*0020*/ 	.word	0x00000000


	//----- nvinfo : EIATTR_FRAME_SIZE
	.align		4
.L_8:
        /*0024*/ 	.byte	0x04, 0x11
        /*0026*/ 	.short	(.L_10 - .L_9)
	.align		4
.L_9:
        /*0028*/ 	.word	index@($__internal_0_$__cuda_sm10x_tcgen05_guardrail_trap_col_being_dealloced_not_returned_by_alloc)
        /*002c*/ 	.word	0x00000000


	//----- nvinfo : EIATTR_FRAME_SIZE
	.align		4
.L_10:
        /*0030*/ 	.byte	0x04, 0x11
        /*0032*/ 	.short	(.L_12 - .L_11)
	.align		4
.L_11:
        /*0034*/ 	.word	index@(matmul_kernel)
        /*0038*/ 	.word	0x00000000


	//----- nvinfo : EIATTR_MIN_STACK_SIZE
	.align		4
.L_12:
        /*003c*/ 	.byte	0x04, 0x12
        /*003e*/ 	.short	(.L_14 - .L_13)
	.align		4
.L_13:
        /*0040*/ 	.word	index@(matmul_kernel)
        /*0044*/ 	.word	0x00000000
.L_14:


//--------------------- .nv.info.matmul_kernel    --------------------------
	.section	.nv.info.matmul_kernel,"",@"SHT_CUDA_INFO"
	.sectionflags	@""
	.align	4


	//----- nvinfo : EIATTR_CUDA_API_VERSION
	.align		4
        /*0000*/ 	.byte	0x04, 0x37
        /*0002*/ 	.short	(.L_16 - .L_15)
.L_15:
        /*0004*/ 	.word	0x00000081


	//----- nvinfo : EIATTR_KPARAM_INFO
	.align		4
.L_16:
        /*0008*/ 	.byte	0x04, 0x17
        /*000a*/ 	.short	(.L_18 - .L_17)
.L_17:
        /*000c*/ 	.word	0x00000000
        /*0010*/ 	.short	0x000d
        /*0012*/ 	.short	0x0048
        /*0014*/ 	.byte	0x00, 0xf4, 0x21, 0x00


	//----- nvinfo : EIATTR_KPARAM_INFO
	.align		4
.L_18:
        /*0018*/ 	.byte	0x04, 0x17
        /*001a*/ 	.short	(.L_20 - .L_19)
.L_19:
        /*001c*/ 	.word	0x00000000
        /*0020*/ 	.short	0x000c
        /*0022*/ 	.short	0x0040
        /*0024*/ 	.byte	0x00, 0xf4, 0x21, 0x00


	//----- nvinfo : EIATTR_KPARAM_INFO
	.align		4
.L_20:
        /*0028*/ 	.byte	0x04, 0x17
        /*002a*/ 	.short	(.L_22 - .L_21)
.L_21:
        /*002c*/ 	.word	0x00000000
        /*0030*/ 	.short	0x000b
        /*0032*/ 	.short	0x0038
        /*0034*/ 	.byte	0x00, 0xf0, 0x11, 0x00


	//----- nvinfo : EIATTR_KPARAM_INFO
	.align		4
.L_22:
        /*0038*/ 	.byte	0x04, 0x17
        /*003a*/ 	.short	(.L_24 - .L_23)
.L_23:
        /*003c*/ 	.word	0x00000000
        /*0040*/ 	.short	0x000a
        /*0042*/ 	.short	0x0034
        /*0044*/ 	.byte	0x00, 0xf0, 0x11, 0x00


	//----- nvinfo : EIATTR_KPARAM_INFO
	.align		4
.L_24:
        /*0048*/ 	.byte	0x04, 0x17
        /*004a*/ 	.short	(.L_26 - .L_25)
.L_25:
        /*004c*/ 	.word	0x00000000
        /*0050*/ 	.short	0x0009
        /*0052*/ 	.short	0x0030
        /*0054*/ 	.byte	0x00, 0xf0, 0x11, 0x00


	//----- nvinfo : EIATTR_KPARAM_INFO
	.align		4
.L_26:
        /*0058*/ 	.byte	0x04, 0x17
        /*005a*/ 	.short	(.L_28 - .L_27)
.L_27:
        /*005c*/ 	.word	0x00000000
        /*0060*/ 	.short	0x0008
        /*0062*/ 	.short	0x002c
        /*0064*/ 	.byte	0x00, 0xf0, 0x11, 0x00


	//----- nvinfo : EIATTR_KPARAM_INFO
	.align		4
.L_28:
        /*0068*/ 	.byte	0x04, 0x17
        /*006a*/ 	.short	(.L_30 - .L_29)
.L_29:
        /*006c*/ 	.word	0x00000000
        /*0070*/ 	.short	0x0007
        /*0072*/ 	.short	0x0028
        /*0074*/ 	.byte	0x00, 0xf0, 0x11, 0x00


	//----- nvinfo : EIATTR_KPARAM_INFO
	.align		4
.L_30:
        /*0078*/ 	.byte	0x04, 0x17
        /*007a*/ 	.short	(.L_32 - .L_31)
.L_31:
        /*007c*/ 	.word	0x00000000
        /*0080*/ 	.short	0x0006
        /*0082*/ 	.short	0x0024
        /*0084*/ 	.byte	0x00, 0xf0, 0x11, 0x00


	//----- nvinfo : EIATTR_KPARAM_INFO
	.align		4
.L_32:
        /*0088*/ 	.byte	0x04, 0x17
        /*008a*/ 	.short	(.L_34 - .L_33)
.L_33:
        /*008c*/ 	.word	0x00000000
        /*0090*/ 	.short	0x0005
        /*0092*/ 	.short	0x0020
        /*0094*/ 	.byte	0x00, 0xf0, 0x11, 0x00


	//----- nvinfo : EIATTR_KPARAM_INFO
	.align		4
.L_34:
        /*0098*/ 	.byte	0x04, 0x17
        /*009a*/ 	.short	(.L_36 - .L_35)
.L_35:
        /*009c*/ 	.word	0x00000000
        /*00a0*/ 	.short	0x0004
        /*00a2*/ 	.short	0x001c
        /*00a4*/ 	.byte	0x00, 0xf0, 0x11, 0x00


	//----- nvinfo : EIATTR_KPARAM_INFO
	.align		4
.L_36:
        /*00a8*/ 	.byte	0x04, 0x17
        /*00aa*/ 	.short	(.L_38 - .L_37)
.L_37:
        /*00ac*/ 	.word	0x00000000
        /*00b0*/ 	.short	0x0003
        /*00b2*/ 	.short	0x0018
        /*00b4*/ 	.byte	0x00, 0xf0, 0x11, 0x00


	//----- nvinfo : EIATTR_KPARAM_INFO
	.align		4
.L_38:
        /*00b8*/ 	.byte	0x04, 0x17
        /*00ba*/ 	.short	(.L_40 - .L_39)
.L_39:
        /*00bc*/ 	.word	0x00000000
        /*00c0*/ 	.short	0x0002
        /*00c2*/ 	.short	0x0010
        /*00c4*/ 	.byte	0x00, 0xf4, 0x21, 0x00


	//----- nvinfo : EIATTR_KPARAM_INFO
	.align		4
.L_40:
        /*00c8*/ 	.byte	0x04, 0x17
        /*00ca*/ 	.short	(.L_42 - .L_41)
.L_41:
        /*00cc*/ 	.word	0x00000000
        /*00d0*/ 	.short	0x0001
        /*00d2*/ 	.short	0x0008
        /*00d4*/ 	.byte	0x00, 0xf4, 0x21, 0x00


	//----- nvinfo : EIATTR_KPARAM_INFO
	.align		4
.L_42:
        /*00d8*/ 	.byte	0x04, 0x17
        /*00da*/ 	.short	(.L_44 - .L_43)
.L_43:
        /*00dc*/ 	.word	0x00000000
        /*00e0*/ 	.short	0x0000
        /*00e2*/ 	.short	0x0000
        /*00e4*/ 	.byte	0x00, 0xf4, 0x21, 0x00


	//----- nvinfo : EIATTR_EXPLICIT_CLUSTER
	.align		4
.L_44:
        /*00e8*/ 	.byte	0x01, 0x3e
	.zero		2


	//----- nvinfo : EIATTR_CTA_PER_CLUSTER
	.align		4
        /*00ec*/ 	.byte	0x04, 0x3d
        /*00ee*/ 	.short	(.L_46 - .L_45)
.L_45:
        /*00f0*/ 	.word	0x00000004
        /*00f4*/ 	.word	0x00000001
        /*00f8*/ 	.word	0x00000001


	//----- nvinfo : EIATTR_AT_ENTRY_FRAGMENTS
	.align		4
.L_46:
        /*00fc*/ 	.byte	0x04, 0x4f
        /*00fe*/ 	.short	(.L_48 - .L_47)


	//   ....[0]....
.L_47:
        /*0100*/ 	.word	0x00000004


	//----- nvinfo : EIATTR_RESERVED_SMEM_USED
	.align		4
.L_48:
        /*0104*/ 	.byte	0x01, 0x41
	.zero		2


	//----- nvinfo : EIATTR_SPARSE_MMA_MASK
	.align		4
        /*0108*/ 	.byte	0x03, 0x50
        /*010a*/ 	.short	0x0000


	//----- nvinfo : EIATTR_TCGEN05_1CTA_USED
	.align		4
        /*010c*/ 	.byte	0x01, 0x51
	.zero		2


	//----- nvinfo : EIATTR_MAXREG_COUNT
	.align		4
        /*0110*/ 	.byte	0x03, 0x1b
        /*0112*/ 	.short	0x00ff


	//----- nvinfo : EIATTR_NUM_BARRIERS
	.align		4
        /*0114*/ 	.byte	0x02, 0x4c
        /*0116*/ 	.byte	0x01
	.zero		1


	//----- nvinfo : EIATTR_INT_WARP_WIDE_INSTR_OFFSETS
	.align		4
        /*0118*/ 	.byte	0x04, 0x31
        /*011a*/ 	.short	(.L_50 - .L_49)


	//   ....[0]....
.L_49:
        /*011c*/ 	.word	0x00001160


	//   ....[1]....
        /*0120*/ 	.word	0x00001190


	//   ....[2]....
        /*0124*/ 	.word	0x00002790


	//   ....[3]....
        /*0128*/ 	.word	0x000051e0


	//   ....[4]....
        /*012c*/ 	.word	0x00005230


	//----- nvinfo : EIATTR_COOP_GROUP_MASK_REGIDS
	.align		4
.L_50:
        /*0130*/ 	.byte	0x04, 0x29
        /*0132*/ 	.short	(.L_52 - .L_51)


	//   ....[0]....
.L_51:
        /*0134*/ 	.word	0xffffffff


	//   ....[1]....
        /*0138*/ 	.word	0xffffffff


	//   ....[2]....
        /*013c*/ 	.word	0xffffffff


	//   ....[3]....
        /*0140*/ 	.word	0xffffffff


	//----- nvinfo : EIATTR_COOP_GROUP_INSTR_OFFSETS
	.align		4
.L_52:
        /*0144*/ 	.byte	0x04, 0x28
        /*0146*/ 	.short	(.L_54 - .L_53)


	//   ....[0]....
.L_53:
        /*0148*/ 	.word	0x00000070


	//   ....[1]....
        /*014c*/ 	.word	0x00000330


	//   ....[2]....
        /*0150*/ 	.word	0x00005070


	//   ....[3]....
        /*0154*/ 	.word	0x000052e0


	//----- nvinfo : EIATTR_VRC_CTA_INIT_COUNT
	.align		4
.L_54:
        /*0158*/ 	.byte	0x02, 0x4a
        /*015a*/ 	.byte	0x80
	.zero		1


	//----- nvinfo : EIATTR_MBARRIER_INSTR_OFFSETS
	.align		4
        /*015c*/ 	.byte	0x04, 0x39
        /*015e*/ 	.short	(.L_56 - .L_55)


	//   ....[0]....
.L_55:
        /*0160*/ 	.word	0x000012e0
        /*0164*/ 	.word	0x000000ff
        /*0168*/ 	.word	0x00000000
        /*016c*/ 	.short	0x0100
        /*016e*/ 	.byte	0x0d
	.zero		1


	//   ....[1]....
        /*0170*/ 	.word	0x000027d0
        /*0174*/ 	.word	0x000000ff
        /*0178*/ 	.word	0x00002008
        /*017c*/ 	.short	0x0100
        /*017e*/ 	.byte	0x14
	.zero		1


	//   ....[2]....
        /*0180*/ 	.word	0x00002d70
        /*0184*/ 	.word	0x000000ff
        /*0188*/ 	.word	0x00000000
        /*018c*/ 	.short	0x010a
        /*018e*/ 	.byte	0x0d
	.zero		1


	//   ....[3]....
        /*0190*/ 	.word	0x00003a90
        /*0194*/ 	.word	0x000000ff
        /*0198*/ 	.word	0x00000000
        /*019c*/ 	.short	0x010a
        /*019e*/ 	.byte	0x0d
	.zero		1


	//   ....[4]....
        /*01a0*/ 	.word	0x00003bd0
        /*01a4*/ 	.word	0x000000ff
        /*01a8*/ 	.word	0x00002000
        /*01ac*/ 	.short	0x0108
        /*01ae*/ 	.byte	0x14
	.zero		1


	//   ....[5]....
        /*01b0*/ 	.word	0x00003c20
        /*01b4*/ 	.word	0x000000ff
        /*01b8*/ 	.word	0x00002008
        /*01bc*/ 	.short	0x0108
        /*01be*/ 	.byte	0x14
	.zero		1


	//   ....[6]....
        /*01c0*/ 	.word	0x00005300
        /*01c4*/ 	.word	0x000000ff
        /*01c8*/ 	.word	0x00000000
        /*01cc*/ 	.short	0x010a
        /*01ce*/ 	.byte	0x0d
	.zero		1


	//   ....[7]....
        /*01d0*/ 	.word	0x00005330
        /*01d4*/ 	.word	0x000000ff
        /*01d8*/ 	.word	0x00000000
        /*01dc*/ 	.short	0x010a
        /*01de*/ 	.byte	0x0d
	.zero		1


	//----- nvinfo : EIATTR_NUM_MBARRIERS
	.align		4
.L_56:
        /*01e0*/ 	.byte	0x03, 0x38
        /*01e2*/ 	.short	0x0002


	//----- nvinfo : EIATTR_EXIT_INSTR_OFFSETS
	.align		4
        /*01e4*/ 	.byte	0x04, 0x1c
        /*01e6*/ 	.short	(.L_58 - .L_57)


	//   ....[0]....
.L_57:
        /*01e8*/ 	.word	0x000052f0


	//----- nvinfo : EIATTR_REQNTID
	.align		4
.L_58:
        /*01ec*/ 	.byte	0x04, 0x10
        /*01ee*/ 	.short	(.L_60 - .L_59)
.L_59:
        /*01f0*/ 	.word	0x00000080
        /*01f4*/ 	.word	0x00000001
        /*01f8*/ 	.word	0x00000001


	//----- nvinfo : EIATTR_CRS_STACK_SIZE
	.align		4
.L_60:
        /*01fc*/ 	.byte	0x04, 0x1e
        /*01fe*/ 	.short	(.L_62 - .L_61)
.L_61:
        /*0200*/ 	.word	0x00000000


	//----- nvinfo : EIATTR_CBANK_PARAM_SIZE
	.align		4
.L_62:
        /*0204*/ 	.byte	0x03, 0x19
        /*0206*/ 	.short	0x0050


	//----- nvinfo : EIATTR_PARAM_CBANK
	.align		4
        /*0208*/ 	.byte	0x04, 0x0a
        /*020a*/ 	.short	(.L_64 - .L_63)
	.align		4
.L_63:
        /*020c*/ 	.word	index@(.nv.constant0.matmul_kernel)
        /*0210*/ 	.short	0x0380
        /*0212*/ 	.short	0x0050


	//----- nvinfo : EIATTR_SW_WAR
	.align		4
.L_64:
        /*0214*/ 	.byte	0x04, 0x36
        /*0216*/ 	.short	(.L_66 - .L_65)
.L_65:
        /*0218*/ 	.word	0x00000008
.L_66:


//--------------------- .nv.compat                --------------------------
	.section	.nv.compat,"",@"SHT_CUDA_COMPAT_INFO"
	.align	4
        /*0000*/ 	.byte	0x02, 0x02, 0x02, 0x00, 0x02, 0x05, 0x05, 0x00, 0x02, 0x03, 0x00, 0x00, 0x02, 0x06, 0x01, 0x00


//--------------------- .nv.callgraph             --------------------------
	.section	.nv.callgraph,"",@"SHT_CUDA_CALLGRAPH"
	.align	4
	.sectionentsize	8
	.align		4
        /*0000*/ 	.word	0x00000000
	.align		4
        /*0004*/ 	.word	0xffffffff
	.align		4
        /*0008*/ 	.word	0x00000000
	.align		4
        /*000c*/ 	.word	0xfffffffe
	.align		4
        /*0010*/ 	.word	0x00000000
	.align		4
        /*0014*/ 	.word	0xfffffffd
	.align		4
        /*0018*/ 	.word	0x00000000
	.align		4
        /*001c*/ 	.word	0xfffffffc


//--------------------- .text.matmul_kernel       --------------------------
	.section	.text.matmul_kernel,"ax",@progbits
	.align	128
        .global         matmul_kernel
        .type           matmul_kernel,@function
        .size           matmul_kernel,(.L_x_20 - matmul_kernel)
        .other          matmul_kernel,@"STO_CUDA_ENTRY STV_DEFAULT"
matmul_kernel:
.text.matmul_kernel:
[----:B------:R-:W0:Y:S01]  /*0000*/  LDC R1, c[0x0][0x37c] ;  /* 0x0000df00ff017b82 */ /* 0x000e220000000800 */
[----:B------:R-:W1:Y:S01]  /*0010*/  S2R R37, SR_TID.X ;  /* 0x0000000000257919 */ /* 0x000e620000002100 */
[----:B------:R-:W2:Y:S01]  /*0020*/  LDCU.64 UR18, c[0x0][0x358] ;  /* 0x00006b00ff1277ac */ /* 0x000ea20008000a00 */
[----:B-1----:R-:W-:-:S13]  /*0030*/  ISETP.GE.U32.AND P0, PT, R37, 0x20, PT ;  /* 0x000000202500780c */ /* 0x002fda0003f06070 */
[----:B------:R-:W-:Y:S02]  /*0040*/  VOTEU.ANY UP0, P0 ;  /* 0x0000000000ff7886 */ /* 0x000fe40000000100 */
[----:B0-2---:R-:W-:Y:S05]  /*0050*/  BRA.U UP0, `(.L_x_0) ;  /* 0x0000000100b87547 */ /* 0x005fea000b800000 */
[----:B------:R-:W0:Y:S01]  /*0060*/  S2UR UR6, SR_CgaCtaId ;  /* 0x00000000000679c3 */ /* 0x000e220000008800 */
[----:B------:R-:W-:Y:S01]  /*0070*/  NOP ;  /* 0x0000000000007918 */ /* 0x000fe20000000000 */
[----:B------:R-:W-:Y:S02]  /*0080*/  UMOV UR4, 0x40 ;  /* 0x0000004000047882 */ /* 0x000fe40000000000 */
[----:B0-----:R-:W-:-:S09]  /*0090*/  ULEA UR4, UR6, UR4, 0x18 ;  /* 0x0000000406047291 */ /* 0x001fd2000f8ec0ff */
[----:B------:R-:W0:Y:S01]  /*00a0*/  LDS.U8 R0, [UR4] ;  /* 0x00000004ff007984 */ /* 0x000e220008000000 */
[----:B------:R-:W-:Y:S02]  /*00b0*/  UMOV UR4, 0x400 ;  /* 0x0000040000047882 */ /* 0x000fe40000000000 */
[----:B------:R-:W-:Y:S01]  /*00c0*/  ULEA UR4, UR6, UR4, 0x18 ;  /* 0x0000000406047291 */ /* 0x000fe2000f8ec0ff */
[----:B0-----:R-:W-:-:S13]  /*00d0*/  ISETP.NE.AND P0, PT, R0, RZ, PT ;  /* 0x000000ff0000720c */ /* 0x001fda0003f05270 */
[----:B------:R-:W-:Y:S05]  /*00e0*/  @P0 BRA `(.L_x_1) ;  /* 0x00000000007c0947 */ /* 0x000fea0003800000 */
[----:B------:R-:W-:-:S13]  /*00f0*/  ELECT P0, URZ, PT ;  /* 0x0000000000ff782f */ /* 0x000fda0003800000 */
[----:B------:R-:W-:Y:S05]  /*0100*/  @!P0 BRA `(.L_x_2) ;  /* 0x0000000000848947 */ /* 0x000fea0003800000 */
[----:B------:R-:W-:Y:S01]  /*0110*/  UMOV UR5, 0x2 ;  /* 0x0000000200057882 */ /* 0x000fe20000000000 */
[----:B------:R-:W-:Y:S02]  /*0120*/  IMAD.MOV.U32 R4, RZ, RZ, 0x1 ;  /* 0x00000001ff047424 */ /* 0x000fe400078e00ff */
[----:B------:R-:W-:Y:S02]  /*0130*/  IMAD.MOV.U32 R5, RZ, RZ, 0x3 ;  /* 0x00000003ff057424 */ /* 0x000fe400078e00ff */
[----:B------:R-:W-:Y:S04]  /*0140*/  DEPBAR.LE SB0, 0x36 ;  /* 0x00008d800000791a */ /* 0x000fe80000000000 */
[----:B------:R-:W0:Y:S02]  /*0150*/  UTCATOMSWS.FIND_AND_SET.ALIGN UP1, UR5, UR5 ;  /* 0x00000005000575e3 */ /* 0x000e240008020800 */
[----:B0-----:R-:W-:-:S04]  /*0160*/  PLOP3.LUT P0, PT, PT, PT, UP1, 0x80, 0x8 ;  /* 0x000000000008781c */ /* 0x001fc80003f0f018 */
[----:B------:R-:W-:-:S04]  /*0170*/  SEL R0, RZ, 0xffffffff, !P0 ;  /* 0xffffffffff007807 */ /* 0x000fc80004000000 */
[----:B------:R-:W-:Y:S01]  /*0180*/  ISETP.NE.AND P0, PT, R0, RZ, PT ;  /* 0x000000ff0000720c */ /* 0x000fe20003f05270 */
[----:B------:R-:W-:-:S12]  /*0190*/  IMAD.U32 R0, RZ, RZ, UR5 ;  /* 0x00000005ff007e24 */ /* 0x000fd8000f8e00ff */
[----:B------:R-:W-:Y:S05]  /*01a0*/  @P0 BRA `(.L_x_3) ;  /* 0x0000000000240947 */ /* 0x000fea0003800000 */
.L_x_4:
[----:B------:R-:W-:Y:S05]  /*01b0*/  NANOSLEEP 0x64 ;  /* 0x000000640000795d */ /* 0x000fea0003800000 */
[----:B------:R-:W-:-:S05]  /*01c0*/  UMOV UR5, 0x2 ;  /* 0x0000000200057882 */ /* 0x000fca0000000000 */
[----:B------:R-:W-:Y:S04]  /*01d0*/  DEPBAR.LE SB0, 0x36 ;  /* 0x00008d800000791a */ /* 0x000fe80000000000 */
[----:B------:R-:W0:Y:S02]  /*01e0*/  UTCATOMSWS.FIND_AND_SET.ALIGN UP1, UR5, UR5 ;  /* 0x00000005000575e3 */ /* 0x000e240008020800 */
[----:B0-----:R-:W-:-:S04]  /*01f0*/  PLOP3.LUT P0, PT, PT, PT, UP1, 0x80, 0x8 ;  /* 0x000000000008781c */ /* 0x001fc80003f0f018 */
[----:B------:R-:W-:-:S04]  /*0200*/  SEL R0, RZ, 0xffffffff, !P0 ;  /* 0xffffffffff007807 */ /* 0x000fc80004000000 */
[----:B------:R-:W-:Y:S01]  /*0210*/  ISETP.NE.AND P0, PT, R0, RZ, PT ;  /* 0x000000ff0000720c */ /* 0x000fe20003f05270 */
[----:B------:R-:W-:-:S12]  /*0220*/  IMAD.U32 R0, RZ, RZ, UR5 ;  /* 0x00000005ff007e24 */ /* 0x000fd8000f8e00ff */
[----:B------:R-:W-:Y:S05]  /*0230*/  @!P0 BRA `(.L_x_4) ;  /* 0xfffffffc00dc8947 */ /* 0x000fea000383ffff */
.L_x_3:
[C---:B------:R-:W-:Y:S01]  /*0240*/  VIADD R3, R0.reuse, 0x10 ;  /* 0x0000001000037836 */ /* 0x040fe20000000000 */
[----:B------:R-:W-:Y:S01]  /*0250*/  UMOV UR5, 0x50 ;  /* 0x0000005000057882 */ /* 0x000fe20000000000 */
[----:B------:R-:W-:Y:S01]  /*0260*/  SHF.L.U32 R2, R5, R0, RZ ;  /* 0x0000000005027219 */ /* 0x000fe200000006ff */
[----:B------:R-:W-:Y:S01]  /*0270*/  ULEA UR5, UR6, UR5, 0x18 ;  /* 0x0000000506057291 */ /* 0x000fe2000f8ec0ff */
[----:B------:R-:W-:Y:S01]  /*0280*/  IMAD.SHL.U32 R0, R0, 0x20, RZ ;  /* 0x0000002000007824 */ /* 0x000fe200078e00ff */
[----:B------:R-:W-:-:S04]  /*0290*/  SHF.L.U32 R3, R4, R3, RZ ;  /* 0x0000000304037219 */ /* 0x000fc800000006ff */
[----:B------:R-:W-:-:S05]  /*02a0*/  LOP3.LUT R2, R3, R2, RZ, 0xfc, !PT ;  /* 0x0000000203027212 */ /* 0x000fca00078efcff */
[----:B------:R0:W-:Y:S04]  /*02b0*/  ATOMS.OR RZ, [UR5], R2 ;  /* 0x00000002ffff798c */ /* 0x0001e8000b000005 */
[----:B------:R0:W-:Y:S01]  /*02c0*/  STS [UR4], R0 ;  /* 0x00000000ff007988 */ /* 0x0001e20008000804 */
[----:B------:R-:W-:Y:S05]  /*02d0*/  BRA `(.L_x_2) ;  /* 0x0000000000107947 */ /* 0x000fea0003800000 */
.L_x_1:
[----:B------:R-:W-:Y:S01]  /*02e0*/  IMAD.MOV.U32 R0, RZ, RZ, -0x1 ;  /* 0xffffffffff007424 */ /* 0x000fe200078e00ff */
[----:B------:R-:W-:-:S04]  /*02f0*/  MOV R2, 0x320 ;  /* 0x0000032000027802 */ /* 0x000fc80000000f00 */
[----:B------:R0:W-:Y:S03]  /*0300*/  STS [UR4], R0 ;  /* 0x00000000ff007988 */ /* 0x0001e60008000804 */
[----:B0-----:R-:W-:Y:S05]  /*0310*/  CALL.REL.NOINC `($__internal_1_$__cuda_sm10x_tcgen05_guardrail_trap_phase_invalid_during_alloc) ;  /* 0x00000050001c7944 */ /* 0x001fea0003c00000 */
.L_x_2:
[----:B------:R-:W-:Y:S05]  /*0320*/  WARPSYNC.ALL ;  /* 0x0000000000007948 */ /* 0x000fea0003800000 */
[----:B------:R-:W-:Y:S01]  /*0330*/  NOP ;  /* 0x0000000000007918 */ /* 0x000fe20000000000 */
.L_x_0:
[----:B------:R-:W1:Y:S08]  /*0340*/  LDC.64 R82, c[0x0][0x398] ;  /* 0x0000e600ff527b82 */ /* 0x000e700000000a00 */
[----:B------:R-:W2:Y:S02]  /*0350*/  S2UR UR5, SR_CgaSize ;  /* 0x00000000000579c3 */ /* 0x000ea40000008a00 */
[----:B--2---:R-:W-:-:S12]  /*0360*/  UIMAD UR5, UR5, -0xa0, URZ ;  /* 0xffffff60050578a4 */ /* 0x004fd8000f8e02ff */
[----:B------:R-:W2:Y:S01]  /*0370*/  LDCU UR5, c[0x0][UR5+0x2b0] ;  /* 0x00005600050577ac */ /* 0x000ea20008000800 */
[----:B------:R-:W-:Y:S02]  /*0380*/  PRMT R119, RZ, 0x7610, R119 ;  /* 0x00007610ff777816 */ /* 0x000fe40000000077 */
[----:B------:R-:W-:Y:S01]  /*0390*/  PRMT R117, RZ, 0x7610, R117 ;  /* 0x00007610ff757816 */ /* 0x000fe20000000075 */
[----:B------:R-:W3:Y:S01]  /*03a0*/  LDCU.64 UR14, c[0x0][0x3a8] ;  /* 0x00007500ff0e77ac */ /* 0x000ee20008000a00 */
[----:B------:R-:W-:Y:S01]  /*03b0*/  PRMT R123, RZ, 0x7610, R123 ;  /* 0x00007610ff7b7816 */ /* 0x000fe2000000007b */
[----:B------:R-:W4:Y:S01]  /*03c0*/  S2UR UR4, SR_CTAID.X ;  /* 0x00000000000479c3 */ /* 0x000f220000002500 */
[----:B------:R-:W0:Y:S01]  /*03d0*/  LDCU UR8, c[0x0][0x3a4] ;  /* 0x00007480ff0877ac */ /* 0x000e220008000800 */
[----:B------:R-:W-:Y:S01]  /*03e0*/  UMOV UR6, 0x1 ;  /* 0x0000000100067882 */ /* 0x000fe20000000000 */
[----:B------:R-:W0:Y:S05]  /*03f0*/  LDCU.128 UR24, c[0x0][0x380] ;  /* 0x00007000ff1877ac */ /* 0x000e2a0008000c00 */
[----:B------:R-:W5:Y:S01]  /*0400*/  LDC R93, c[0x0][0x3a0] ;  /* 0x0000e800ff5d7b82 */ /* 0x000f620000000800 */
[----:B---3--:R-:W-:Y:S01]  /*0410*/  IMAD.U32 R15, RZ, RZ, UR14 ;  /* 0x0000000eff0f7e24 */ /* 0x008fe2000f8e00ff */
[----:B-1----:R-:W-:Y:S01]  /*0420*/  IABS R11, R82 ;  /* 0x00000052000b7213 */ /* 0x002fe20000000000 */
[----:B0-----:R-:W-:Y:S01]  /*0430*/  VIADD R0, R83, 0x3f ;  /* 0x0000003f53007836 */ /* 0x001fe20000000000 */
[----:B------:R-:W-:Y:S01]  /*0440*/  IABS R65, R83 ;  /* 0x0000005300417213 */ /* 0x000fe20000000000 */
[----:B------:R-:W-:-:S02]  /*0450*/  IMAD.U32 R17, RZ, RZ, UR14 ;  /* 0x0000000eff117e24 */ /* 0x000fc4000f8e00ff */
[----:B------:R-:W-:Y:S01]  /*0460*/  IMAD.U32 R19, RZ, RZ, UR14 ;  /* 0x0000000eff137e24 */ /* 0x000fe2000f8e00ff */
[----:B------:R-:W-:Y:S01]  /*0470*/  SHF.R.S32.HI R3, RZ, 0x1f, R0 ;  /* 0x0000001fff037819 */ /* 0x000fe20000011400 */
[----:B------:R-:W-:Y:S01]  /*0480*/  IMAD.U32 R21, RZ, RZ, UR14 ;  /* 0x0000000eff157e24 */ /* 0x000fe2000f8e00ff */
[----:B----4-:R-:W-:Y:S01]  /*0490*/  I2FP.F32.U32 R5, UR4 ;  /* 0x0000000400057c45 */ /* 0x010fe20008201000 */
[----:B------:R-:W-:Y:S01]  /*04a0*/  UMOV UR4, 0x400 ;  /* 0x0000040000047882 */ /* 0x000fe20000000000 */
[----:B------:R-:W-:-:S03]  /*04b0*/  LEA.HI R3, R3, R0, RZ, 0x6 ;  /* 0x0000000003037211 */ /* 0x000fc600078f30ff */
[----:B--2---:R-:W-:Y:S01]  /*04c0*/  FMUL R5, R5, UR5 ;  /* 0x0000000505057c20 */ /* 0x004fe20008400000 */
[----:B------:R-:W-:Y:S01]  /*04d0*/  SHF.R.S32.HI R3, RZ, 0x6, R3 ;  /* 0x00000006ff037819 */ /* 0x000fe20000011403 */
[----:B------:R-:W0:Y:S04]  /*04e0*/  S2UR UR5, SR_CgaCtaId ;  /* 0x00000000000579c3 */ /* 0x000e280000008800 */
[----:B------:R-:W-:Y:S01]  /*04f0*/  IMAD.SHL.U32 R4, R3, 0x8, RZ ;  /* 0x0000000803047824 */ /* 0x000fe200078e00ff */
[----:B------:R-:W-:Y:S04]  /*0500*/  F2I.U32.TRUNC.NTZ R5, R5 ;  /* 0x0000000500057305 */ /* 0x000fe8000020f000 */
[----:B------:R-:W-:-:S04]  /*0510*/  IABS R7, R4 ;  /* 0x0000000400077213 */ /* 0x000fc80000000000 */
[----:B------:R-:W1:Y:S01]  /*0520*/  I2F.RP R0, R7 ;  /* 0x0000000700007306 */ /* 0x000e620000209400 */
[----:B0-----:R-:W-:Y:S02]  /*0530*/  ULEA UR20, UR5, UR4, 0x18 ;  /* 0x0000000405147291 */ /* 0x001fe4000f8ec0ff */
[----:B------:R-:W-:-:S05]  /*0540*/  USHF.L.U32 UR4, UR5, 0x6, URZ ;  /* 0x0000000605047899 */ /* 0x000fca00080006ff */
[----:B-1----:R-:W0:Y:S01]  /*0550*/  MUFU.RCP R0, R0 ;  /* 0x0000000000007308 */ /* 0x002e220000001000 */
[----:B------:R-:W-:Y:S01]  /*0560*/  UIADD3 UR10, UPT, UPT, UR20, 0x2000, URZ ;  /* 0x00002000140a7890 */ /* 0x000fe2000fffe0ff */
[----:B0-----:R-:W-:Y:S01]  /*0570*/  VIADD R2, R0, 0xffffffe ;  /* 0x0ffffffe00027836 */ /* 0x001fe20000000000 */
[----:B------:R-:W-:-:S05]  /*0580*/  IABS R0, R5 ;  /* 0x0000000500007213 */ /* 0x000fca0000000000 */
[----:B------:R0:W1:Y:S02]  /*0590*/  F2I.FTZ.U32.TRUNC.NTZ R3, R2 ;  /* 0x0000000200037305 */ /* 0x000064000021f000 */
[----:B0-----:R-:W-:Y:S02]  /*05a0*/  IMAD.MOV.U32 R2, RZ, RZ, RZ ;  /* 0x000000ffff027224 */ /* 0x001fe400078e00ff */
[----:B-1----:R-:W-:-:S04]  /*05b0*/  IMAD.MOV R6, RZ, RZ, -R3 ;  /* 0x000000ffff067224 */ /* 0x002fc800078e0a03 */
[----:B------:R-:W-:Y:S01]  /*05c0*/  IMAD R9, R6, R7, RZ ;  /* 0x0000000706097224 */ /* 0x000fe200078e02ff */
[----:B------:R-:W-:-:S03]  /*05d0*/  IABS R6, R4 ;  /* 0x0000000400067213 */ /* 0x000fc60000000000 */
[----:B------:R-:W-:-:S04]  /*05e0*/  IMAD.HI.U32 R3, R3, R9, R2 ;  /* 0x0000000903037227 */ /* 0x000fc800078e0002 */
[----:B------:R-:W-:Y:S02]  /*05f0*/  IMAD.MOV R2, RZ, RZ, -R6 ;  /* 0x000000ffff027224 */ /* 0x000fe400078e0a06 */
[----:B------:R-:W-:-:S04]  /*0600*/  IMAD.HI.U32 R3, R3, R0, RZ ;  /* 0x0000000003037227 */ /* 0x000fc800078e00ff */
[----:B------:R-:W-:Y:S01]  /*0610*/  IMAD R0, R3, R2, R0 ;  /* 0x0000000203007224 */ /* 0x000fe200078e0200 */
[----:B------:R-:W-:Y:S04]  /*0620*/  BAR.SYNC.DEFER_BLOCKING 0x0 ;  /* 0x0000000000007b1d */ /* 0x000fe80000010000 */
[----:B------:R-:W-:-:S13]  /*0630*/  ISETP.GT.U32.AND P1, PT, R7, R0, PT ;  /* 0x000000000700720c */ /* 0x000fda0003f24070 */
[----:B------:R-:W-:Y:S02]  /*0640*/  @!P1 IMAD.IADD R0, R0, 0x1, -R7 ;  /* 0x0000000100009824 */ /* 0x000fe400078e0a07 */
[----:B------:R-:W-:Y:S01]  /*0650*/  @!P1 VIADD R3, R3, 0x1 ;  /* 0x0000000103039836 */ /* 0x000fe20000000000 */
[----:B------:R-:W-:Y:S02]  /*0660*/  ISETP.NE.AND P1, PT, R4, RZ, PT ;  /* 0x000000ff0400720c */ /* 0x000fe40003f25270 */
[----:B------:R-:W-:Y:S02]  /*0670*/  ISETP.GE.U32.AND P0, PT, R0, R7, PT ;  /* 0x000000070000720c */ /* 0x000fe40003f06070 */
[----:B------:R-:W-:-:S04]  /*0680*/  LOP3.LUT R0, R5, R4, RZ, 0x3c, !PT ;  /* 0x0000000405007212 */ /* 0x000fc800078e3cff */
[----:B------:R-:W-:Y:S01]  /*0690*/  ISETP.GE.AND P2, PT, R0, RZ, PT ;  /* 0x000000ff0000720c */ /* 0x000fe20003f46270 */
[----:B------:R-:W-:-:S06]  /*06a0*/  VIADD R0, R82, 0xff ;  /* 0x000000ff52007836 */ /* 0x000fcc0000000000 */
[----:B------:R-:W-:-:S04]  /*06b0*/  @P0 VIADD R3, R3, 0x1 ;  /* 0x0000000103030836 */ /* 0x000fc80000000000 */
[----:B------:R-:W-:Y:S01]  /*06c0*/  IMAD.MOV.U32 R2, RZ, RZ, R3 ;  /* 0x000000ffff027224 */ /* 0x000fe200078e0003 */
[----:B------:R-:W-:-:S03]  /*06d0*/  SHF.R.S32.HI R3, RZ, 0x1f, R0 ;  /* 0x0000001fff037819 */ /* 0x000fc60000011400 */
[----:B------:R-:W-:Y:S01]  /*06e0*/  @!P2 IMAD.MOV R2, RZ, RZ, -R2 ;  /* 0x000000ffff02a224 */ /* 0x000fe200078e0a02 */
[----:B------:R-:W-:Y:S02]  /*06f0*/  @!P1 LOP3.LUT R2, RZ, R4, RZ, 0x33, !PT ;  /* 0x00000004ff029212 */ /* 0x000fe400078e33ff */
[----:B------:R-:W-:-:S03]  /*0700*/  LEA.HI R3, R3, R0, RZ, 0x8 ;  /* 0x0000000003037211 */ /* 0x000fc600078f40ff */
[----:B------:R-:W-:Y:S02]  /*0710*/  IMAD.SHL.U32 R6, R2, 0x8, RZ ;  /* 0x0000000802067824 */ /* 0x000fe400078e00ff */
[----:B------:R-:W-:-:S03]  /*0720*/  IMAD.MOV R2, RZ, RZ, -R2 ;  /* 0x000000ffff027224 */ /* 0x000fc600078e0a02 */
[----:B------:R-:W-:Y:S01]  /*0730*/  LEA.HI.SX32 R3, R3, -R6, 0x18 ;  /* 0x8000000603037211 */ /* 0x000fe200078fc2ff */
[----:B------:R-:W-:Y:S02]  /*0740*/  IMAD R8, R4, R2, R5 ;  /* 0x0000000204087224 */ /* 0x000fe400078e0205 */
[----:B------:R-:W-:Y:S01]  /*0750*/  IMAD.MOV.U32 R2, RZ, RZ, RZ ;  /* 0x000000ffff027224 */ /* 0x000fe200078e00ff */
[----:B------:R-:W-:Y:S02]  /*0760*/  VIMNMX R9, PT, PT, R3, 0x8, PT ;  /* 0x0000000803097848 */ /* 0x000fe40003fe0100 */
[----:B------:R-:W-:Y:S02]  /*0770*/  IABS R4, R8 ;  /* 0x0000000800047213 */ /* 0x000fe40000000000 */
[----:B------:R-:W-:-:S04]  /*0780*/  IABS R7, R9 ;  /* 0x0000000900077213 */ /* 0x000fc80000000000 */
[----:B------:R-:W0:Y:S08]  /*0790*/  I2F.RP R0, R7 ;  /* 0x0000000700007306 */ /* 0x000e300000209400 */
[----:B0-----:R-:W0:Y:S02]  /*07a0*/  MUFU.RCP R0, R0 ;  /* 0x0000000000007308 */ /* 0x001e240000001000 */
[----:B0-----:R-:W-:Y:S01]  /*07b0*/  VIADD R3, R0, 0xffffffe ;  /* 0x0ffffffe00037836 */ /* 0x001fe20000000000 */
[----:B------:R-:W-:-:S05]  /*07c0*/  IABS R0, R9 ;  /* 0x0000000900007213 */ /* 0x000fca0000000000 */
[----:B------:R-:W0:Y:S01]  /*07d0*/  F2I.FTZ.U32.TRUNC.NTZ R3, R3 ;  /* 0x0000000300037305 */ /* 0x000e22000021f000 */
[----:B------:R-:W-:Y:S02]  /*07e0*/  IMAD.MOV R0, RZ, RZ, -R0 ;  /* 0x000000ffff007224 */ /* 0x000fe400078e0a00 */
[----:B0-----:R-:W-:-:S04]  /*07f0*/  IMAD.MOV R10, RZ, RZ, -R3 ;  /* 0x000000ffff0a7224 */ /* 0x001fc800078e0a03 */
[----:B------:R-:W-:Y:S02]  /*0800*/  IMAD R5, R10, R7, RZ ;  /* 0x000000070a057224 */ /* 0x000fe400078e02ff */
[----:B------:R-:W0:Y:S02]  /*0810*/  LDS R10, [UR20] ;  /* 0x00000014ff0a7984 */ /* 0x000e240008000800 */
[----:B------:R-:W-:Y:S02]  /*0820*/  IMAD.HI.U32 R2, R3, R5, R2 ;  /* 0x0000000503027227 */ /* 0x000fe400078e0002 */
[----:B------:R-:W1:Y:S02]  /*0830*/  I2F.RP R5, R65 ;  /* 0x0000004100057306 */ /* 0x000e640000209400 */
[----:B------:R-:W-:-:S04]  /*0840*/  IMAD.MOV.U32 R3, RZ, RZ, R4 ;  /* 0x000000ffff037224 */ /* 0x000fc800078e0004 */
[----:B------:R-:W-:Y:S02]  /*0850*/  IMAD.HI.U32 R2, R2, R3, RZ ;  /* 0x0000000302027227 */ /* 0x000fe400078e00ff */
[----:B------:R-:W2:Y:S02]  /*0860*/  I2F.RP R4, R11 ;  /* 0x0000000b00047306 */ /* 0x000ea40000209400 */
[----:B------:R-:W-:Y:S01]  /*0870*/  IMAD R0, R2, R0, R3 ;  /* 0x0000000002007224 */ /* 0x000fe200078e0203 */
[----:B------:R-:W-:Y:S04]  /*0880*/  BAR.SYNC.DEFER_BLOCKING 0x0 ;  /* 0x0000000000007b1d */ /* 0x000fe80000010000 */
[----:B------:R-:W-:Y:S02]  /*0890*/  ISETP.GT.U32.AND P1, PT, R7, R0, PT ;  /* 0x000000000700720c */ /* 0x000fe40003f24070 */
[----:B-1----:R-:W-:Y:S08]  /*08a0*/  MUFU.RCP R5, R5 ;  /* 0x0000000500057308 */ /* 0x002ff00000001000 */
[----:B--2---:R-:W1:Y:S03]  /*08b0*/  MUFU.RCP R4, R4 ;  /* 0x0000000400047308 */ /* 0x004e660000001000 */
[----:B------:R-:W-:-:S02]  /*08c0*/  @!P1 IMAD.IADD R0, R0, 0x1, -R7 ;  /* 0x0000000100009824 */ /* 0x000fc400078e0a07 */
[----:B------:R-:W-:Y:S01]  /*08d0*/  @!P1 VIADD R2, R2, 0x1 ;  /* 0x0000000102029836 */ /* 0x000fe20000000000 */
[----:B------:R-:W-:Y:S02]  /*08e0*/  ISETP.NE.AND P1, PT, R9, RZ, PT ;  /* 0x000000ff0900720c */ /* 0x000fe40003f25270 */
[----:B------:R-:W-:Y:S01]  /*08f0*/  ISETP.GE.U32.AND P0, PT, R0, R7, PT ;  /* 0x000000070000720c */ /* 0x000fe20003f06070 */
[----:B------:R-:W-:Y:S01]  /*0900*/  IMAD.U32 R7, RZ, RZ, UR4 ;  /* 0x00000004ff077e24 */ /* 0x000fe2000f8e00ff */
[----:B------:R-:W-:Y:S02]  /*0910*/  LOP3.LUT R0, R8, R9, RZ, 0x3c, !PT ;  /* 0x0000000908007212 */ /* 0x000fe400078e3cff */
[----:B0-----:R-:W-:Y:S02]  /*0920*/  R2UR UR21, R10 ;  /* 0x000000000a1572ca */ /* 0x001fe400000e0000 */
[----:B------:R-:W-:Y:S02]  /*0930*/  ISETP.GE.AND P2, PT, R0, RZ, PT ;  /* 0x000000ff0000720c */ /* 0x000fe40003f46270 */
[----:B------:R-:W-:Y:S01]  /*0940*/  LOP3.LUT R0, R37, 0x3f, RZ, 0xc0, !PT ;  /* 0x0000003f25007812 */ /* 0x000fe200078ec0ff */
[----:B-1----:R-:W-:-:S02]  /*0950*/  VIADD R3, R4, 0xffffffe ;  /* 0x0ffffffe04037836 */ /* 0x002fc40000000000 */
[----:B------:R-:W-:Y:S01]  /*0960*/  VIADD R4, R5, 0xffffffe ;  /* 0x0ffffffe05047836 */ /* 0x000fe20000000000 */
[----:B------:R-:W-:Y:S01]  /*0970*/  LOP3.LUT R7, R0, 0xc0, R7, 0xf8, !PT ;  /* 0x000000c000077812 */ /* 0x000fe200078ef807 */
[----:B------:R-:W-:Y:S02]  /*0980*/  @P0 VIADD R2, R2, 0x1 ;  /* 0x0000000102020836 */ /* 0x000fe40000000000 */
[----:B------:R-:W0:Y:S02]  /*0990*/  F2I.FTZ.U32.TRUNC.NTZ R5, R4 ;  /* 0x0000000400057305 */ /* 0x000e24000021f000 */
[----:B------:R-:W-:Y:S01]  /*09a0*/  IMAD.MOV.U32 R38, RZ, RZ, R2 ;  /* 0x000000ffff267224 */ /* 0x000fe200078e0002 */
[----:B------:R-:W-:-:S03]  /*09b0*/  SHF.R.U32.HI R2, RZ, 0x5, R37 ;  /* 0x00000005ff027819 */ /* 0x000fc60000011625 */
[----:B------:R-:W-:Y:S01]  /*09c0*/  @!P2 IMAD.MOV R38, RZ, RZ, -R38 ;  /* 0x000000ffff26a224 */ /* 0x000fe200078e0a26 */
[----:B------:R-:W-:Y:S01]  /*09d0*/  @!P1 LOP3.LUT R38, RZ, R9, RZ, 0x33, !PT ;  /* 0x00000009ff269212 */ /* 0x000fe200078e33ff */
[----:B------:R-:W1:Y:S01]  /*09e0*/  F2I.FTZ.U32.TRUNC.NTZ R3, R3 ;  /* 0x0000000300037305 */ /* 0x000e62000021f000 */
[----:B------:R-:W-:Y:S02]  /*09f0*/  R2UR UR7, R2 ;  /* 0x00000000020772ca */ /* 0x000fe400000e0000 */
[----:B------:R-:W-:Y:S01]  /*0a00*/  SHF.R.U32.HI R2, RZ, 0x5, R37 ;  /* 0x00000005ff027819 */ /* 0x000fe20000011625 */
[----:B------:R-:W-:Y:S02]  /*0a10*/  IMAD.MOV R0, RZ, RZ, -R38 ;  /* 0x000000ffff007224 */ /* 0x000fe400078e0a26 */
[----:B------:R-:W-:Y:S02]  /*0a20*/  IMAD.SHL.U32 R38, R38, 0x40, RZ ;  /* 0x0000004026267824 */ /* 0x000fe400078e00ff */
[----:B0-----:R-:W-:-:S02]  /*0a30*/  IMAD.MOV R12, RZ, RZ, -R5 ;  /* 0x000000ffff0c7224 */ /* 0x001fc400078e0a05 */
[----:B------:R-:W-:Y:S01]  /*0a40*/  IMAD R0, R9, R0, R8 ;  /* 0x0000000009007224 */ /* 0x000fe200078e0208 */
[----:B------:R-:W-:Y:S01]  /*0a50*/  SGXT.U32 R9, R2, 0x2 ;  /* 0x000000020209781a */ /* 0x000fe20000000000 */
[----:B------:R-:W-:Y:S02]  /*0a60*/  IMAD.MOV.U32 R8, RZ, RZ, R12 ;  /* 0x000000ffff087224 */ /* 0x000fe400078e000c */
[----:B------:R-:W-:Y:S01]  /*0a70*/  IMAD.IADD R0, R6, 0x1, R0 ;  /* 0x0000000106007824 */ /* 0x000fe200078e0200 */
[----:B------:R-:W-:Y:S01]  /*0a80*/  LOP3.LUT R78, R38, R9, RZ, 0xfc, !PT ;  /* 0x00000009264e7212 */ /* 0x000fe200078efcff */
[----:B-1----:R-:W-:Y:S01]  /*0a90*/  IMAD.MOV R4, RZ, RZ, -R3 ;  /* 0x000000ffff047224 */ /* 0x002fe200078e0a03 */
[----:B------:R-:W-:Y:S01]  /*0aa0*/  USHF.L.U32 UR4, UR7, 0x15, URZ ;  /* 0x0000001507047899 */ /* 0x000fe200080006ff */
[----:B------:R-:W-:Y:S01]  /*0ab0*/  IMAD.MOV.U32 R2, RZ, RZ, RZ ;  /* 0x000000ffff027224 */ /* 0x000fe200078e00ff */
[----:B------:R-:W-:Y:S01]  /*0ac0*/  LOP3.LUT R53, R78, 0x4, RZ, 0xfc, !PT ;  /* 0x000000044e357812 */ /* 0x000fe200078efcff */
[----:B------:R-:W-:Y:S01]  /*0ad0*/  IMAD R13, R4, R11, RZ ;  /* 0x0000000b040d7224 */ /* 0x000fe200078e02ff */
[----:B------:R-:W-:Y:S01]  /*0ae0*/  LOP3.LUT R67, R78, 0x10, RZ, 0xfc, !PT ;  /* 0x000000104e437812 */ /* 0x000fe200078efcff */
[----:B------:R-:W-:Y:S01]  /*0af0*/  IMAD R39, R8, R65, RZ ;  /* 0x0000004108277224 */ /* 0x000fe200078e02ff */
[----:B------:R-:W-:Y:S01]  /*0b00*/  IABS R54, R53 ;  /* 0x0000003500367213 */ /* 0x000fe20000000000 */
[----:B------:R-:W-:Y:S01]  /*0b10*/  IMAD.MOV.U32 R4, RZ, RZ, RZ ;  /* 0x000000ffff047224 */ /* 0x000fe200078e00ff */
[----:B------:R-:W-:Y:S01]  /*0b20*/  IABS R46, R67 ;  /* 0x00000043002e7213 */ /* 0x000fe20000000000 */
[----:B------:R-:W-:Y:S01]  /*0b30*/  IMAD R36, R0, 0x100, R7 ;  /* 0x0000010000247824 */ /* 0x000fe200078e0207 */
[C---:B------:R-:W-:Y:S01]  /*0b40*/  LOP3.LUT R55, R78.reuse, 0x18, RZ, 0xfc, !PT ;  /* 0x000000184e377812 */ /* 0x040fe200078efcff */
[----:B------:R-:W-:Y:S01]  /*0b50*/  IMAD.HI.U32 R2, R3, R13, R2 ;  /* 0x0000000d03027227 */ /* 0x000fe200078e0002 */
[C---:B------:R-:W-:Y:S01]  /*0b60*/  LOP3.LUT R43, R78.reuse, 0x24, RZ, 0xfc, !PT ;  /* 0x000000244e2b7812 */ /* 0x040fe200078efcff */
[----:B------:R-:W-:Y:S01]  /*0b70*/  ULOP3.LUT UR4, UR4, 0x600000, URZ, 0xc0, !UPT ;  /* 0x0060000004047892 */ /* 0x000fe2000f8ec0ff */
[----:B------:R-:W-:Y:S01]  /*0b80*/  IABS R40, R55 ;  /* 0x0000003700287213 */ /* 0x000fe20000000000 */
[----:B------:R-:W-:Y:S01]  /*0b90*/  IMAD.HI.U32 R39, R5, R39, R4 ;  /* 0x0000002705277227 */ /* 0x000fe200078e0004 */
[----:B------:R-:W-:Y:S01]  /*0ba0*/  IABS R5, R36 ;  /* 0x0000002400057213 */ /* 0x000fe20000000000 */
[----:B------:R-:W-:Y:S01]  /*0bb0*/  UIADD3 UR12, UPT, UPT, UR21, UR4, URZ ;  /* 0x00000004150c7290 */ /* 0x000fe2000fffe0ff */
[----:B------:R-:W-:Y:S01]  /*0bc0*/  LOP3.LUT R51, R78, 0x8, RZ, 0xfc, !PT ;  /* 0x000000084e337812 */ /* 0x000fe200078efcff */
[----:B------:R-:W-:Y:S01]  /*0bd0*/  IMAD.U32 R7, RZ, RZ, UR14 ;  /* 0x0000000eff077e24 */ /* 0x000fe2000f8e00ff */
[----:B------:R-:W-:Y:S01]  /*0be0*/  IABS R64, R43 ;  /* 0x0000002b00407213 */ /* 0x000fe20000000000 */
[----:B------:R-:W-:Y:S01]  /*0bf0*/  IMAD.HI.U32 R2, R2, R5, RZ ;  /* 0x0000000502027227 */ /* 0x000fe200078e00ff */
[----:B------:R-:W-:-:S02]  /*0c00*/  IABS R50, R78 ;  /* 0x0000004e00327213 */ /* 0x000fc40000000000 */
[C---:B------:R-:W-:Y:S01]  /*0c10*/  LOP3.LUT R47, R78.reuse, 0xc, RZ, 0xfc, !PT ;  /* 0x0000000c4e2f7812 */ /* 0x040fe200078efcff */
[----:B------:R-:W-:Y:S01]  /*0c20*/  IMAD.HI.U32 R3, R39, R54, RZ ;  /* 0x0000003627037227 */ /* 0x000fe200078e00ff */
[----:B------:R-:W-:Y:S02]  /*0c30*/  IABS R8, R51 ;  /* 0x0000003300087213 */ /* 0x000fe40000000000 */
[C---:B------:R-:W-:Y:S01]  /*0c40*/  LOP3.LUT R61, R78.reuse, 0x28, RZ, 0xfc, !PT ;  /* 0x000000284e3d7812 */ /* 0x040fe200078efcff */
[----:B------:R-:W-:Y:S01]  /*0c50*/  IMAD.MOV R2, RZ, RZ, -R2 ;  /* 0x000000ffff027224 */ /* 0x000fe200078e0a02 */
[----:B------:R-:W-:Y:S01]  /*0c60*/  IABS R42, R47 ;  /* 0x0000002f002a7213 */ /* 0x000fe20000000000 */
[----:B------:R-:W-:Y:S01]  /*0c70*/  IMAD.MOV R3, RZ, RZ, -R3 ;  /* 0x000000ffff037224 */ /* 0x000fe200078e0a03 */
[----:B------:R-:W-:Y:S01]  /*0c80*/  LOP3.LUT R59, R78, 0x14, RZ, 0xfc, !PT ;  /* 0x000000144e3b7812 */ /* 0x000fe200078efcff */
[----:B------:R-:W-:Y:S01]  /*0c90*/  IMAD R2, R11, R2, R5 ;  /* 0x000000020b027224 */ /* 0x000fe200078e0205 */
[----:B------:R-:W-:Y:S01]  /*0ca0*/  IABS R52, R61 ;  /* 0x0000003d00347213 */ /* 0x000fe20000000000 */
[----:B------:R-:W-:Y:S01]  /*0cb0*/  IMAD R54, R65, R3, R54 ;  /* 0x0000000341367224 */ /* 0x000fe200078e0236 */
[----:B------:R-:W-:Y:S01]  /*0cc0*/  IABS R66, R59 ;  /* 0x0000003b00427213 */ /* 0x000fe20000000000 */
[----:B------:R-:W-:Y:S01]  /*0cd0*/  IMAD.HI.U32 R3, R39, R46, RZ ;  /* 0x0000002e27037227 */ /* 0x000fe200078e00ff */
[----:B------:R-:W-:-:S02]  /*0ce0*/  ISETP.GT.U32.AND P0, PT, R11, R2, PT ;  /* 0x000000020b00720c */ /* 0x000fc40003f04070 */
[C---:B------:R-:W-:Y:S01]  /*0cf0*/  LOP3.LUT R49, R78.reuse, 0x20, RZ, 0xfc, !PT ;  /* 0x000000204e317812 */ /* 0x040fe200078efcff */
[----:B------:R-:W-:Y:S01]  /*0d00*/  IMAD.MOV R5, RZ, RZ, -R3 ;  /* 0x000000ffff057224 */ /* 0x000fe200078e0a03 */
[C---:B------:R-:W-:Y:S01]  /*0d10*/  LOP3.LUT R57, R78.reuse, 0x30, RZ, 0xfc, !PT ;  /* 0x000000304e397812 */ /* 0x040fe200078efcff */
[----:B------:R-:W-:Y:S01]  /*0d20*/  IMAD.HI.U32 R3, R39, R40, RZ ;  /* 0x0000002827037227 */ /* 0x000fe200078e00ff */
[----:B------:R-:W-:Y:S02]  /*0d30*/  IABS R44, R49 ;  /* 0x00000031002c7213 */ /* 0x000fe40000000000 */
[----:B------:R-:W-:Y:S01]  /*0d40*/  LOP3.LUT R45, R78, 0x2c, RZ, 0xfc, !PT ;  /* 0x0000002c4e2d7812 */ /* 0x000fe200078efcff */
[----:B------:R-:W-:Y:S01]  /*0d50*/  IMAD R46, R65, R5, R46 ;  /* 0x00000005412e7224 */ /* 0x000fe200078e022e */
[----:B------:R-:W-:Y:S01]  /*0d60*/  IABS R48, R57 ;  /* 0x0000003900307213 */ /* 0x000fe20000000000 */
[----:B------:R-:W-:Y:S01]  /*0d70*/  IMAD.MOV R5, RZ, RZ, -R3 ;  /* 0x000000ffff057224 */ /* 0x000fe200078e0a03 */
[----:B------:R-:W-:Y:S01]  /*0d80*/  ISETP.GE.AND P1, PT, R36, RZ, PT ;  /* 0x000000ff2400720c */ /* 0x000fe20003f26270 */
[----:B------:R-:W-:-:S04]  /*0d90*/  IMAD.HI.U32 R3, R39, R64, RZ ;  /* 0x0000004027037227 */ /* 0x000fc800078e00ff */
[----:B------:R-:W-:-:S04]  /*0da0*/  IMAD.HI.U32 R0, R39, R50, RZ ;  /* 0x0000003227007227 */ /* 0x000fc800078e00ff */
[----:B------:R-:W-:-:S04]  /*0db0*/  IMAD.HI.U32 R4, R39, R8, RZ ;  /* 0x0000000827047227 */ /* 0x000fc800078e00ff */
[----:B------:R-:W-:Y:S02]  /*0dc0*/  IMAD.MOV R3, RZ, RZ, -R3 ;  /* 0x000000ffff037224 */ /* 0x000fe400078e0a03 */
[----:B------:R-:W-:Y:S02]  /*0dd0*/  IMAD.MOV R6, RZ, RZ, -R0 ;  /* 0x000000ffff067224 */ /* 0x000fe400078e0a00 */
[----:B------:R-:W-:-:S04]  /*0de0*/  IMAD.HI.U32 R0, R39, R42, RZ ;  /* 0x0000002a27007227 */ /* 0x000fc800078e00ff */
[----:B------:R-:W-:Y:S02]  /*0df0*/  @!P0 IMAD.IADD R2, R2, 0x1, -R11 ;  /* 0x0000000102028824 */ /* 0x000fe400078e0a0b */
[----:B------:R-:W-:Y:S02]  /*0e00*/  IMAD.MOV R4, RZ, RZ, -R4 ;  /* 0x000000ffff047224 */ /* 0x000fe400078e0a04 */
[----:B------:R-:W-:Y:S01]  /*0e10*/  IMAD R64, R65, R3, R64 ;  /* 0x0000000341407224 */ /* 0x000fe200078e0240 */
[----:B------:R-:W-:Y:S01]  /*0e20*/  ISETP.GT.U32.AND P0, PT, R11, R2, PT ;  /* 0x000000020b00720c */ /* 0x000fe20003f04070 */
[----:B------:R-:W-:Y:S02]  /*0e30*/  IMAD R50, R65, R6, R50 ;  /* 0x0000000641327224 */ /* 0x000fe400078e0232 */
[----:B------:R-:W-:-:S04]  /*0e40*/  IMAD.HI.U32 R3, R39, R52, RZ ;  /* 0x0000003427037227 */ /* 0x000fc800078e00ff */
[----:B------:R-:W-:Y:S02]  /*0e50*/  IMAD.MOV R6, RZ, RZ, -R0 ;  /* 0x000000ffff067224 */ /* 0x000fe400078e0a00 */
[----:B------:R-:W-:Y:S02]  /*0e60*/  IMAD R0, R65, R4, R8 ;  /* 0x0000000441007224 */ /* 0x000fe400078e0208 */
[----:B------:R-:W-:-:S04]  /*0e70*/  IMAD.HI.U32 R4, R39, R66, RZ ;  /* 0x0000004227047227 */ /* 0x000fc800078e00ff */
[----:B------:R-:W-:Y:S02]  /*0e80*/  IMAD.MOV R3, RZ, RZ, -R3 ;  /* 0x000000ffff037224 */ /* 0x000fe400078e0a03 */
[----:B------:R-:W-:Y:S02]  /*0e90*/  IMAD R42, R65, R6, R42 ;  /* 0x00000006412a7224 */ /* 0x000fe400078e022a */
[----:B------:R-:W-:Y:S02]  /*0ea0*/  IMAD.MOV R6, RZ, RZ, -R4 ;  /* 0x000000ffff067224 */ /* 0x000fe400078e0a04 */
[----:B------:R-:W-:-:S04]  /*0eb0*/  IMAD.HI.U32 R4, R39, R44, RZ ;  /* 0x0000002c27047227 */ /* 0x000fc800078e00ff */
[C---:B------:R-:W-:Y:S01]  /*0ec0*/  IMAD R52, R65.reuse, R3, R52 ;  /* 0x0000000341347224 */ /* 0x040fe200078e0234 */
[----:B------:R-:W-:Y:S01]  /*0ed0*/  SHF.R.U32.HI R3, RZ, 0x6, R37 ;  /* 0x00000006ff037819 */ /* 0x000fe20000011625 */
[----:B------:R-:W-:Y:S01]  /*0ee0*/  IMAD R66, R65, R6, R66 ;  /* 0x0000000641427224 */ /* 0x000fe200078e0242 */
[----:B------:R-:W-:Y:S01]  /*0ef0*/  IABS R6, R45 ;  /* 0x0000002d00067213 */ /* 0x000fe20000000000 */
[----:B------:R-:W-:Y:S01]  /*0f00*/  IMAD.MOV R4, RZ, RZ, -R4 ;  /* 0x000000ffff047224 */ /* 0x000fe200078e0a04 */
[----:B------:R-:W-:Y:S01]  /*0f10*/  SGXT.U32 R3, R3, 0x1 ;  /* 0x000000010303781a */ /* 0x000fe20000000000 */
[C---:B------:R-:W-:Y:S02]  /*0f20*/  IMAD R40, R65.reuse, R5, R40 ;  /* 0x0000000541287224 */ /* 0x040fe400078e0228 */
[----:B------:R-:W-:Y:S01]  /*0f30*/  @!P0 IMAD.IADD R2, R2, 0x1, -R11 ;  /* 0x0000000102028824 */ /* 0x000fe200078e0a0b */
[----:B------:R-:W-:Y:S01]  /*0f40*/  ISETP.NE.AND P0, PT, R82, RZ, PT ;  /* 0x000000ff5200720c */ /* 0x000fe20003f05270 */
[----:B------:R-:W-:-:S02]  /*0f50*/  IMAD R44, R65, R4, R44 ;  /* 0x00000004412c7224 */ /* 0x000fc400078e022c */
[----:B------:R-:W-:-:S04]  /*0f60*/  IMAD.HI.U32 R5, R39, R48, RZ ;  /* 0x0000003027057227 */ /* 0x000fc800078e00ff */
[----:B------:R-:W-:-:S04]  /*0f70*/  IMAD.HI.U32 R4, R39, R6, RZ ;  /* 0x0000000627047227 */ /* 0x000fc800078e00ff */
[----:B------:R-:W-:Y:S02]  /*0f80*/  IMAD R12, R3, UR14, RZ ;  /* 0x0000000e030c7c24 */ /* 0x000fe4000f8e02ff */
[----:B------:R-:W-:Y:S02]  /*0f90*/  IMAD.MOV R5, RZ, RZ, -R5 ;  /* 0x000000ffff057224 */ /* 0x000fe400078e0a05 */
[----:B------:R-:W-:Y:S02]  /*0fa0*/  IMAD.MOV R4, RZ, RZ, -R4 ;  /* 0x000000ffff047224 */ /* 0x000fe400078e0a04 */
[----:B------:R-:W-:Y:S02]  /*0fb0*/  IMAD.U32 R9, RZ, RZ, UR14 ;  /* 0x0000000eff097e24 */ /* 0x000fe4000f8e00ff */
[----:B------:R-:W-:Y:S01]  /*0fc0*/  IMAD R20, R7, 0x2, R12 ;  /* 0x0000000207147824 */ /* 0x000fe200078e020c */
[----:B------:R-:W-:Y:S01]  /*0fd0*/  LOP3.LUT R7, R3, 0x10, RZ, 0xfc, !PT ;  /* 0x0000001003077812 */ /* 0x000fe200078efcff */
[----:B------:R-:W-:-:S02]  /*0fe0*/  IMAD.MOV.U32 R85, RZ, RZ, R2 ;  /* 0x000000ffff557224 */ /* 0x000fc400078e0002 */
[C---:B------:R-:W-:Y:S02]  /*0ff0*/  IMAD R48, R65.reuse, R5, R48 ;  /* 0x0000000541307224 */ /* 0x040fe400078e0230 */
[----:B------:R-:W-:Y:S01]  /*1000*/  IMAD R2, R65, R4, R6 ;  /* 0x0000000441027224 */ /* 0x000fe200078e0206 */
[----:B------:R-:W-:Y:S01]  /*1010*/  LOP3.LUT R4, R37, 0x7f, RZ, 0xc0, !PT ;  /* 0x0000007f25047812 */ /* 0x000fe200078ec0ff */
[----:B-----5:R-:W-:Y:S01]  /*1020*/  VIADD R5, R93, 0x1f ;  /* 0x0000001f5d057836 */ /* 0x020fe20000000000 */
[----:B------:R-:W-:Y:S01]  /*1030*/  LOP3.LUT R6, R3, 0x8, RZ, 0xfc, !PT ;  /* 0x0000000803067812 */ /* 0x000fe200078efcff */
[----:B------:R-:W-:Y:S02]  /*1040*/  IMAD.U32 R11, RZ, RZ, UR14 ;  /* 0x0000000eff0b7e24 */ /* 0x000fe4000f8e00ff */
[----:B------:R-:W-:Y:S02]  /*1050*/  IMAD R32, R9, 0x2, R20 ;  /* 0x0000000209207824 */ /* 0x000fe400078e0214 */
[----:B------:R-:W-:Y:S01]  /*1060*/  @!P1 IMAD.MOV R85, RZ, RZ, -R85 ;  /* 0x000000ffff559224 */ /* 0x000fe200078e0a55 */
[----:B------:R-:W-:Y:S01]  /*1070*/  @!P0 LOP3.LUT R85, RZ, R82, RZ, 0x33, !PT ;  /* 0x00000052ff558212 */ /* 0x000fe200078e33ff */
[----:B------:R-:W-:Y:S01]  /*1080*/  IMAD.U32 R13, RZ, RZ, UR14 ;  /* 0x0000000eff0d7e24 */ /* 0x000fe2000f8e00ff */
[----:B------:R-:W-:Y:S01]  /*1090*/  ISETP.NE.U32.AND P1, PT, R4, RZ, PT ;  /* 0x000000ff0400720c */ /* 0x000fe20003f25070 */
[----:B------:R-:W-:Y:S01]  /*10a0*/  IMAD R80, R11, 0x2, R32 ;  /* 0x000000020b507824 */ /* 0x000fe200078e0220 */
[----:B------:R-:W-:Y:S01]  /*10b0*/  ISETP.GT.AND P0, PT, R5, 0x1f, PT ;  /* 0x0000001f0500780c */ /* 0x000fe20003f04270 */
[----:B------:R-:W-:-:S12]  /*10c0*/  BRA.U UP0, `(.L_x_5) ;  /* 0x0000000100187547 */ /* 0x000fd8000b800000 */
[----:B------:R-:W-:Y:S01]  /*10d0*/  ELECT P2, URZ, PT ;  /* 0x0000000000ff782f */ /* 0x000fe20003840000 */
[----:B------:R-:W-:Y:S01]  /*10e0*/  IMAD.MOV.U32 R8, RZ, RZ, 0x1 ;  /* 0x00000001ff087424 */ /* 0x000fe200078e00ff */
[----:B------:R-:W-:Y:S01]  /*10f0*/  UMOV UR4, 0x40 ;  /* 0x0000004000047882 */ /* 0x000fe20000000000 */
[----:B------:R-:W-:Y:S01]  /*1100*/  UVIRTCOUNT.DEALLOC.SMPOOL 0x80 ;  /* 0x000000800000784c */ /* 0x000fe20000000000 */
[----:B------:R-:W-:-:S09]  /*1110*/  ULEA UR4, UR5, UR4, 0x18 ;  /* 0x0000000405047291 */ /* 0x000fd2000f8ec0ff */
[----:B------:R0:W-:Y:S03]  /*1120*/  @P2 STS.U8 [UR4], R8 ;  /* 0x00000008ff002988 */ /* 0x0001e60008000004 */
.L_x_5:
[----:B------:R-:W-:Y:S01]  /*1130*/  STTM.16dp32bit_t0_t15.x32 tmem[UR12], RZ ;  /* 0x000000ff000079ed */ /* 0x000fe20008a8000c */
[----:B------:R-:W-:Y:S01]  /*1140*/  STTM.16dp32bit_t16_t31.x32 tmem[UR12+0x20], RZ ;  /* 0x000020ff000079ed */ /* 0x000fe20008aa000c */
[----:B------:R-:W1:Y:S02]  /*1150*/  FENCE.VIEW.ASYNC.T ;  /* 0x00000000000073c6 */ /* 0x000e640000000200 */
[----:B-1----:R-:W-:Y:S01]  /*1160*/  VOTEU.ALL UP1, P1 ;  /* 0x0000000000ff7886 */ /* 0x002fe20000820000 */
[----:B------:R-:W-:Y:S01]  /*1170*/  IMAD R14, R13, 0x2, R80 ;  /* 0x000000020d0e7824 */ /* 0x000fe200078e0250 */
[----:B------:R-:W-:Y:S01]  /*1180*/  UMOV UR13, UR10 ;  /* 0x0000000a000d7c82 */ /* 0x000fe20008000000 */
[----:B------:R-:W-:Y:S01]  /*1190*/  VOTEU.ALL UP2, P1 ;  /* 0x0000000000ff7886 */ /* 0x000fe20000840000 */
[----:B------:R-:W-:Y:S01]  /*11a0*/  IMAD R85, R85, UR8, RZ ;  /* 0x0000000855557c24 */ /* 0x000fe2000f8e02ff */
[----:B------:R-:W-:-:S04]  /*11b0*/  @!UP1 UIADD3 UR4, UPT, UPT, -UR6, 0x100000, URZ ;  /* 0x0010000006049890 */ /* 0x000fc8000fffe1ff */
[----:B------:R-:W-:Y:S02]  /*11c0*/  @!UP1 USHF.L.U32 UR5, UR4, 0xb, URZ ;  /* 0x0000000b04059899 */ /* 0x000fe400080006ff */
[----:B------:R-:W-:Y:S01]  /*11d0*/  @!UP1 USHF.L.U32 UR4, UR4, 0x1, URZ ;  /* 0x0000000104049899 */ /* 0x000fe200080006ff */
[----:B------:R-:W-:Y:S01]  /*11e0*/  BAR.SYNC.DEFER_BLOCKING 0x0 ;  /* 0x0000000000007b1d */ /* 0x000fe20000010000 */
[----:B------:R-:W-:Y:S01]  /*11f0*/  IMAD R24, R15, 0x2, R14 ;  /* 0x000000020f187824 */ /* 0x000fe200078e020e */
[-C--:B------:R-:W-:Y:S02]  /*1200*/  ISETP.LT.AND P3, PT, R6, R93.reuse, P0 ;  /* 0x0000005d0600720c */ /* 0x080fe40000761270 */
[----:B------:R-:W-:Y:S01]  /*1210*/  IADD3 R87, P5, PT, R85, UR24, RZ ;  /* 0x0000001855577c10 */ /* 0x000fe2000ffbe0ff */
[----:B------:R-:W-:Y:S01]  /*1220*/  IMAD R58, R17, 0x2, R24 ;  /* 0x00000002113a7824 */ /* 0x000fe200078e0218 */
[----:B------:R-:W-:Y:S01]  /*1230*/  ISETP.LT.AND P2, PT, R7, R93, P0 ;  /* 0x0000005d0700720c */ /* 0x000fe20000741270 */
[----:B------:R-:W-:Y:S01]  /*1240*/  IMAD.U32 R15, RZ, RZ, UR14 ;  /* 0x0000000eff0f7e24 */ /* 0x000fe2000f8e00ff */
[----:B------:R-:W-:Y:S01]  /*1250*/  LEA.HI.X.SX32 R85, R85, UR25, 0x1, P5 ;  /* 0x0000001955557c11 */ /* 0x000fe2000a8f0eff */
[----:B------:R-:W-:Y:S01]  /*1260*/  IMAD R16, R19, 0x4, R58 ;  /* 0x0000000413107824 */ /* 0x000fe200078e023a */
[-C--:B0-----:R-:W-:Y:S01]  /*1270*/  IADD3 R8, P6, PT, R12, R87.reuse, RZ ;  /* 0x000000570c087210 */ /* 0x081fe20007fde0ff */
[----:B------:R-:W-:Y:S01]  /*1280*/  IMAD.U32 R17, RZ, RZ, UR14 ;  /* 0x0000000eff117e24 */ /* 0x000fe2000f8e00ff */
[----:B------:R-:W-:Y:S01]  /*1290*/  IADD3 R10, P5, PT, R14, R87, RZ ;  /* 0x000000570e0a7210 */ /* 0x000fe20007fbe0ff */
[----:B------:R-:W-:Y:S01]  /*12a0*/  IMAD R26, R21, 0x2, R16 ;  /* 0x00000002151a7824 */ /* 0x000fe200078e0210 */
[----:B------:R-:W-:-:S02]  /*12b0*/  LEA.HI.X.SX32 R9, R12, R85, 0x1, P6 ;  /* 0x000000550c097211 */ /* 0x000fc400030f0eff */
[----:B------:R-:W-:Y:S01]  /*12c0*/  ISETP.LT.AND P4, PT, R3, R93, P0 ;  /* 0x0000005d0300720c */ /* 0x000fe20000781270 */
[----:B------:R-:W0:Y:S02]  /*12d0*/  FENCE.VIEW.ASYNC.S ;  /* 0x00000000000073c6 */ /* 0x000e240000000000 */
[----:B0-----:R0:W1:Y:S02]  /*12e0*/  @!UP2 SYNCS.EXCH.64 URZ, [UR13], UR4 ;  /* 0x000000040dffa5b2 */ /* 0x0010640008000100 */
[----:B-1----:R-:W-:Y:S01]  /*12f0*/  BAR.SYNC.DEFER_BLOCKING 0x0 ;  /* 0x0000000000007b1d */ /* 0x002fe20000010000 */
[----:B------:R-:W-:Y:S01]  /*1300*/  IMAD R56, R15, 0x2, R26 ;  /* 0x000000020f387824 */ /* 0x000fe200078e021a */
[----:B------:R-:W-:Y:S01]  /*1310*/  LEA.HI.X.SX32 R11, R14, R85, 0x1, P5 ;  /* 0x000000550e0b7211 */ /* 0x000fe200028f0eff */
[----:B------:R-:W-:Y:S01]  /*1320*/  IMAD.U32 R19, RZ, RZ, UR14 ;  /* 0x0000000eff137e24 */ /* 0x000fe2000f8e00ff */
[----:B------:R-:W-:Y:S01]  /*1330*/  IADD3 R12, P6, PT, R16, R87, RZ ;  /* 0x00000057100c7210 */ /* 0x000fe20007fde0ff */
[----:B------:R-:W-:-:S03]  /*1340*/  IMAD R86, R17, 0x2, R56 ;  /* 0x0000000211567824 */ /* 0x000fc600078e0238 */
[----:B------:R-:W-:Y:S01]  /*1350*/  LEA.HI.X.SX32 R13, R16, R85, 0x1, P6 ;  /* 0x00000055100d7211 */ /* 0x000fe200030f0eff */
[----:B------:R-:W-:Y:S01]  /*1360*/  IMAD R28, R19, 0x2, R86 ;  /* 0x00000002131c7824 */ /* 0x000fe200078e0256 */
[----:B------:R-:W-:Y:S01]  /*1370*/  LOP3.LUT R69, R78, 0x38, RZ, 0xfc, !PT ;  /* 0x000000384e457812 */ /* 0x000fe200078efcff */
[----:B------:R-:W-:Y:S01]  /*1380*/  VIADD R90, R38, UR7 ;  /* 0x00000007265a7c36 */ /* 0x000fe20008000000 */
[----:B------:R-:W-:Y:S02]  /*1390*/  PRMT R121, RZ, 0x7610, R121 ;  /* 0x00007610ff797816 */ /* 0x000fe40000000079 */
[----:B------:R-:W-:Y:S01]  /*13a0*/  PRMT R110, RZ, 0x7610, R110 ;  /* 0x00007610ff6e7816 */ /* 0x000fe2000000006e */
[----:B------:R-:W-:Y:S01]  /*13b0*/  IMAD.U32 R27, RZ, RZ, UR14 ;  /* 0x0000000eff1b7e24 */ /* 0x000fe2000f8e00ff */
[----:B------:R-:W-:Y:S01]  /*13c0*/  PRMT R112, RZ, 0x7610, R112 ;  /* 0x00007610ff707816 */ /* 0x000fe20000000070 */
[----:B0-----:R-:W0:Y:S01]  /*13d0*/  LDCU UR4, c[0x0][0x3b0] ;  /* 0x00007600ff0477ac */ /* 0x001e220008000800 */
[----:B------:R-:W2:Y:S01]  /*13e0*/  @P3 LDG.E.U8 R117, desc[UR18][R10.64] ;  /* 0x000000120a753981 */ /* 0x000ea2000c1e1100 */
[----:B------:R-:W-:-:S03]  /*13f0*/  IADD3 R16, P3, PT, R28, R87, RZ ;  /* 0x000000571c107210 */ /* 0x000fc60007f7e0ff */
[----:B------:R-:W3:Y:S01]  /*1400*/  @P2 LDG.E.U8 R123, desc[UR18][R12.64] ;  /* 0x000000120c7b2981 */ /* 0x000ee2000c1e1100 */
[----:B------:R-:W-:Y:S02]  /*1410*/  LEA.HI.X.SX32 R17, R28, R85, 0x1, P3 ;  /* 0x000000551c117211 */ /* 0x000fe400018f0eff */
[C---:B------:R-:W-:Y:S01]  /*1420*/  ISETP.GT.U32.AND P3, PT, R65.reuse, R66, PT ;  /* 0x000000424100720c */ /* 0x040fe20003f64070 */
[----:B------:R-:W4:Y:S01]  /*1430*/  @P4 LDG.E.U8 R119, desc[UR18][R8.64] ;  /* 0x0000001208774981 */ /* 0x000f22000c1e1100 */
[C---:B------:R-:W-:Y:S02]  /*1440*/  ISETP.GT.U32.AND P2, PT, R65.reuse, R50, PT ;  /* 0x000000324100720c */ /* 0x040fe40003f44070 */
[----:B------:R-:W-:Y:S02]  /*1450*/  ISETP.GT.U32.AND P4, PT, R65, R54, PT ;  /* 0x000000364100720c */ /* 0x000fe40003f84070 */
[----:B------:R-:W-:Y:S01]  /*1460*/  IABS R60, R69 ;  /* 0x00000045003c7213 */ /* 0x000fe20000000000 */
[----:B------:R-:W-:-:S06]  /*1470*/  VIADD R41, R90, 0x1c ;  /* 0x0000001c5a297836 */ /* 0x000fcc0000000000 */
[--C-:B------:R-:W-:Y:S01]  /*1480*/  @!P3 IMAD.IADD R66, R66, 0x1, -R65.reuse ;  /* 0x000000014242b824 */ /* 0x100fe200078e0a41 */
[C---:B------:R-:W-:Y:S01]  /*1490*/  ISETP.GT.U32.AND P3, PT, R65.reuse, R64, PT ;  /* 0x000000404100720c */ /* 0x040fe20003f64070 */
[--C-:B------:R-:W-:Y:S01]  /*14a0*/  @!P2 IMAD.IADD R50, R50, 0x1, -R65.reuse ;  /* 0x000000013232a824 */ /* 0x100fe200078e0a41 */
[----:B------:R-:W-:Y:S01]  /*14b0*/  ISETP.GT.U32.AND P2, PT, R65, R46, PT ;  /* 0x0000002e4100720c */ /* 0x000fe20003f44070 */
[----:B------:R-:W-:Y:S01]  /*14c0*/  IMAD.HI.U32 R19, R39, R60, RZ ;  /* 0x0000003c27137227 */ /* 0x000fe200078e00ff */
[----:B------:R-:W-:Y:S02]  /*14d0*/  LOP3.LUT R14, R3, 0x18, RZ, 0xfc, !PT ;  /* 0x00000018030e7812 */ /* 0x000fe400078efcff */
[----:B------:R-:W-:Y:S01]  /*14e0*/  ISETP.GT.U32.AND P5, PT, R65, R0, PT ;  /* 0x000000004100720c */ /* 0x000fe20003fa4070 */
[----:B------:R-:W-:Y:S01]  /*14f0*/  @!P4 IMAD.IADD R54, R54, 0x1, -R65 ;  /* 0x000000013636c824 */ /* 0x000fe200078e0a41 */
[----:B------:R-:W-:Y:S01]  /*1500*/  IABS R68, R41 ;  /* 0x0000002900447213 */ /* 0x000fe20000000000 */
[----:B------:R-:W-:Y:S01]  /*1510*/  IMAD.MOV R22, RZ, RZ, -R19 ;  /* 0x000000ffff167224 */ /* 0x000fe200078e0a13 */
[----:B------:R-:W-:-:S02]  /*1520*/  ISETP.LT.AND P6, PT, R14, R93, P0 ;  /* 0x0000005d0e00720c */ /* 0x000fc400007c1270 */
[----:B------:R-:W-:Y:S01]  /*1530*/  ISETP.GT.U32.AND P4, PT, R65, R42, PT ;  /* 0x0000002a4100720c */ /* 0x000fe20003f84070 */
[----:B------:R-:W-:Y:S01]  /*1540*/  IMAD.HI.U32 R18, R39, R68, RZ ;  /* 0x0000004427127227 */ /* 0x000fe200078e00ff */
[----:B------:R-:W-:-:S03]  /*1550*/  LOP3.LUT R15, R3, 0x2, RZ, 0xfc, !PT ;  /* 0x00000002030f7812 */ /* 0x000fc600078efcff */
[----:B------:R-:W-:Y:S02]  /*1560*/  IMAD R60, R65, R22, R60 ;  /* 0x00000016413c7224 */ /* 0x000fe400078e023c */
[--C-:B------:R-:W-:Y:S01]  /*1570*/  @!P3 IMAD.IADD R64, R64, 0x1, -R65.reuse ;  /* 0x000000014040b824 */ /* 0x100fe200078e0a41 */
[-C--:B------:R-:W-:Y:S01]  /*1580*/  IADD3 R22, P3, PT, R24, R87.reuse, RZ ;  /* 0x0000005718167210 */ /* 0x080fe20007f7e0ff */
[----:B------:R-:W-:Y:S02]  /*1590*/  IMAD.MOV R21, RZ, RZ, -R18 ;  /* 0x000000ffff157224 */ /* 0x000fe400078e0a12 */
[--C-:B------:R-:W-:Y:S01]  /*15a0*/  @!P2 IMAD.IADD R46, R46, 0x1, -R65.reuse ;  /* 0x000000012e2ea824 */ /* 0x100fe200078e0a41 */
[----:B------:R-:W-:Y:S01]  /*15b0*/  IADD3 R18, P2, PT, R20, R87, RZ ;  /* 0x0000005714127210 */ /* 0x000fe20007f5e0ff */
[----:B------:R-:W-:Y:S01]  /*15c0*/  @!P5 IMAD.IADD R0, R0, 0x1, -R65 ;  /* 0x000000010000d824 */ /* 0x000fe200078e0a41 */
[----:B------:R-:W-:Y:S01]  /*15d0*/  LEA.HI.X.SX32 R23, R24, R85, 0x1, P3 ;  /* 0x0000005518177211 */ /* 0x000fe200018f0eff */
[----:B------:R-:W5:Y:S01]  /*15e0*/  @P6 LDG.E.U8 R121, desc[UR18][R16.64] ;  /* 0x0000001210796981 */ /* 0x000f62000c1e1100 */
[----:B------:R-:W-:-:S02]  /*15f0*/  ISETP.LT.AND P5, PT, R15, R93, P0 ;  /* 0x0000005d0f00720c */ /* 0x000fc400007a1270 */
[C---:B------:R-:W-:Y:S01]  /*1600*/  ISETP.GT.U32.AND P3, PT, R65.reuse, R60, PT ;  /* 0x0000003c4100720c */ /* 0x040fe20003f64070 */
[--C-:B------:R-:W-:Y:S01]  /*1610*/  @!P4 IMAD.IADD R42, R42, 0x1, -R65.reuse ;  /* 0x000000012a2ac824 */ /* 0x100fe200078e0a41 */
[----:B------:R-:W-:Y:S02]  /*1620*/  LEA.HI.X.SX32 R19, R20, R85, 0x1, P2 ;  /* 0x0000005514137211 */ /* 0x000fe400010f0eff */
[C---:B------:R-:W-:Y:S02]  /*1630*/  ISETP.GT.U32.AND P6, PT, R65.reuse, R40, PT ;  /* 0x000000284100720c */ /* 0x040fe40003fc4070 */
[C---:B------:R-:W-:Y:S02]  /*1640*/  ISETP.GT.U32.AND P4, PT, R65.reuse, R44, PT ;  /* 0x0000002c4100720c */ /* 0x040fe40003f84070 */
[C---:B------:R-:W-:Y:S01]  /*1650*/  ISETP.GT.U32.AND P2, PT, R65.reuse, R52, PT ;  /* 0x000000344100720c */ /* 0x040fe20003f44070 */
[----:B------:R-:W-:Y:S01]  /*1660*/  IMAD R68, R65, R21, R68 ;  /* 0x0000001541447224 */ /* 0x000fe200078e0244 */
[----:B------:R-:W-:Y:S01]  /*1670*/  LOP3.LUT R20, R3, 0xa, RZ, 0xfc, !PT ;  /* 0x0000000a03147812 */ /* 0x000fe200078efcff */
[----:B------:R-:W2:Y:S01]  /*1680*/  @P5 LDG.E.U8 R110, desc[UR18][R18.64] ;  /* 0x00000012126e5981 */ /* 0x000ea2000c1e1100 */
[C---:B------:R-:W-:Y:S01]  /*1690*/  ISETP.GT.U32.AND P5, PT, R65.reuse, R2, PT ;  /* 0x000000024100720c */ /* 0x040fe20003fa4070 */
[----:B------:R-:W-:Y:S01]  /*16a0*/  @!P3 IMAD.IADD R60, R60, 0x1, -R65 ;  /* 0x000000013c3cb824 */ /* 0x000fe200078e0a41 */
[----:B------:R-:W-:-:S03]  /*16b0*/  ISETP.GT.U32.AND P3, PT, R65, R0, PT ;  /* 0x000000004100720c */ /* 0x000fc60003f64070 */
[--C-:B------:R-:W-:Y:S01]  /*16c0*/  @!P6 IMAD.IADD R40, R40, 0x1, -R65.reuse ;  /* 0x000000012828e824 */ /* 0x100fe200078e0a41 */
[-C--:B------:R-:W-:Y:S01]  /*16d0*/  ISETP.LT.AND P6, PT, R20, R93.reuse, P0 ;  /* 0x0000005d1400720c */ /* 0x080fe200007c1270 */
[--C-:B------:R-:W-:Y:S01]  /*16e0*/  @!P4 IMAD.IADD R44, R44, 0x1, -R65.reuse ;  /* 0x000000012c2cc824 */ /* 0x100fe200078e0a41 */
[C---:B------:R-:W-:Y:S01]  /*16f0*/  ISETP.GT.U32.AND P4, PT, R65.reuse, R48, PT ;  /* 0x000000304100720c */ /* 0x040fe20003f84070 */
[--C-:B------:R-:W-:Y:S01]  /*1700*/  @!P2 IMAD.IADD R52, R52, 0x1, -R65.reuse ;  /* 0x000000013434a824 */ /* 0x100fe200078e0a41 */
[----:B------:R-:W-:Y:S01]  /*1710*/  ISETP.GT.U32.AND P2, PT, R65, R68, PT ;  /* 0x000000444100720c */ /* 0x000fe20003f44070 */
[----:B------:R-:W-:Y:S01]  /*1720*/  IMAD R72, R27, 0x2, R28 ;  /* 0x000000021b487824 */ /* 0x000fe200078e021c */
[----:B------:R-:W-:Y:S01]  /*1730*/  LOP3.LUT R21, R3, 0x12, RZ, 0xfc, !PT ;  /* 0x0000001203157812 */ /* 0x000fe200078efcff */
[--C-:B------:R-:W-:Y:S02]  /*1740*/  @!P5 IMAD.IADD R2, R2, 0x1, -R65.reuse ;  /* 0x000000010202d824 */ /* 0x100fe400078e0a41 */
[----:B------:R-:W-:Y:S01]  /*1750*/  @!P3 IMAD.IADD R0, R0, 0x1, -R65 ;  /* 0x000000010000b824 */ /* 0x000fe200078e0a41 */
[----:B------:R-:W-:-:S02]  /*1760*/  ISETP.LT.AND P5, PT, R21, R93, P0 ;  /* 0x0000005d1500720c */ /* 0x000fc400007a1270 */
[-C--:B------:R-:W-:Y:S01]  /*1770*/  IADD3 R28, P3, PT, R72, R87.reuse, RZ ;  /* 0x00000057481c7210 */ /* 0x080fe20007f7e0ff */
[----:B------:R-:W2:Y:S01]  /*1780*/  @P6 LDG.E.U8 R112, desc[UR18][R22.64] ;  /* 0x0000001216706981 */ /* 0x000ea2000c1e1100 */
[C---:B------:R-:W-:Y:S01]  /*1790*/  ISETP.GT.U32.AND P6, PT, R65.reuse, R50, PT ;  /* 0x000000324100720c */ /* 0x040fe20003fc4070 */
[--C-:B------:R-:W-:Y:S01]  /*17a0*/  @!P4 IMAD.IADD R48, R48, 0x1, -R65.reuse ;  /* 0x000000013030c824 */ /* 0x100fe200078e0a41 */
[C---:B------:R-:W-:Y:S01]  /*17b0*/  ISETP.GT.U32.AND P4, PT, R65.reuse, R54, PT ;  /* 0x000000364100720c */ /* 0x040fe20003f84070 */
[----:B------:R-:W-:Y:S01]  /*17c0*/  @!P2 IMAD.IADD R68, R68, 0x1, -R65 ;  /* 0x000000014444a824 */ /* 0x000fe200078e0a41 */
[----:B------:R-:W-:Y:S02]  /*17d0*/  IADD3 R24, P2, PT, R26, R87, RZ ;  /* 0x000000571a187210 */ /* 0x000fe40007f5e0ff */
[----:B------:R-:W-:Y:S02]  /*17e0*/  LEA.HI.X.SX32 R29, R72, R85, 0x1, P3 ;  /* 0x00000055481d7211 */ /* 0x000fe400018f0eff */
[----:B------:R-:W-:-:S02]  /*17f0*/  ISETP.GT.U32.AND P3, PT, R65, R44, PT ;  /* 0x0000002c4100720c */ /* 0x000fc40003f64070 */
[----:B------:R-:W-:Y:S02]  /*1800*/  PRMT R114, RZ, 0x7610, R114 ;  /* 0x00007610ff727816 */ /* 0x000fe40000000072 */
[----:B------:R-:W-:Y:S02]  /*1810*/  LEA.HI.X.SX32 R25, R26, R85, 0x1, P2 ;  /* 0x000000551a197211 */ /* 0x000fe400010f0eff */
[----:B------:R-:W-:Y:S02]  /*1820*/  ISETP.GT.U32.AND P2, PT, R65, R42, PT ;  /* 0x0000002a4100720c */ /* 0x000fe40003f44070 */
[----:B------:R-:W-:Y:S01]  /*1830*/  LOP3.LUT R26, R3, 0x1a, RZ, 0xfc, !PT ;  /* 0x0000001a031a7812 */ /* 0x000fe200078efcff */
[----:B------:R-:W2:Y:S01]  /*1840*/  @P5 LDG.E.U8 R114, desc[UR18][R24.64] ;  /* 0x0000001218725981 */ /* 0x000ea2000c1e1100 */
[C---:B------:R-:W-:Y:S01]  /*1850*/  ISETP.GT.U32.AND P5, PT, R65.reuse, R46, PT ;  /* 0x0000002e4100720c */ /* 0x040fe20003fa4070 */
[--C-:B------:R-:W-:Y:S01]  /*1860*/  @!P6 IMAD.IADD R50, R50, 0x1, -R65.reuse ;  /* 0x000000013232e824 */ /* 0x100fe200078e0a41 */
[----:B------:R-:W-:Y:S01]  /*1870*/  ISETP.LT.AND P6, PT, R26, R93, P0 ;  /* 0x0000005d1a00720c */ /* 0x000fe200007c1270 */
[--C-:B------:R-:W-:Y:S01]  /*1880*/  @!P4 IMAD.IADD R54, R54, 0x1, -R65.reuse ;  /* 0x000000013636c824 */ /* 0x100fe200078e0a41 */
[C---:B------:R-:W-:Y:S01]  /*1890*/  ISETP.GT.U32.AND P4, PT, R65.reuse, R66, PT ;  /* 0x000000424100720c */ /* 0x040fe20003f84070 */
[----:B------:R-:W-:Y:S01]  /*18a0*/  @!P3 IMAD.IADD R44, R44, 0x1, -R65 ;  /* 0x000000012c2cb824 */ /* 0x000fe200078e0a41 */
[----:B------:R-:W-:-:S03]  /*18b0*/  ISETP.GT.U32.AND P3, PT, R65, R2, PT ;  /* 0x000000024100720c */ /* 0x000fc60003f64070 */
[--C-:B------:R-:W-:Y:S01]  /*18c0*/  @!P2 IMAD.IADD R42, R42, 0x1, -R65.reuse ;  /* 0x000000012a2aa824 */ /* 0x100fe200078e0a41 */
[----:B------:R-:W-:Y:S02]  /*18d0*/  ISETP.GT.U32.AND P2, PT, R65, R40, PT ;  /* 0x000000284100720c */ /* 0x000fe40003f44070 */
[----:B------:R-:W-:Y:S02]  /*18e0*/  LOP3.LUT R27, R3, 0x4, RZ, 0xfc, !PT ;  /* 0x00000004031b7812 */ /* 0x000fe400078efcff */
[----:B------:R-:W-:Y:S01]  /*18f0*/  PRMT R108, RZ, 0x7610, R108 ;  /* 0x00007610ff6c7816 */ /* 0x000fe2000000006c */
[--C-:B------:R-:W-:Y:S01]  /*1900*/  @!P5 IMAD.IADD R46, R46, 0x1, -R65.reuse ;  /* 0x000000012e2ed824 */ /* 0x100fe200078e0a41 */
[----:B------:R-:W-:Y:S01]  /*1910*/  ISETP.LT.AND P5, PT, R27, R93, P0 ;  /* 0x0000005d1b00720c */ /* 0x000fe200007a1270 */
[--C-:B------:R-:W-:Y:S01]  /*1920*/  @!P4 IMAD.IADD R66, R66, 0x1, -R65.reuse ;  /* 0x000000014242c824 */ /* 0x100fe200078e0a41 */
[----:B------:R-:W-:Y:S01]  /*1930*/  IADD3 R30, P4, PT, R32, R87, RZ ;  /* 0x00000057201e7210 */ /* 0x000fe20007f9e0ff */
[----:B------:R-:W-:Y:S01]  /*1940*/  @!P3 IMAD.IADD R2, R2, 0x1, -R65 ;  /* 0x000000010202b824 */ /* 0x000fe200078e0a41 */
[----:B------:R-:W2:Y:S01]  /*1950*/  @P6 LDG.E.U8 R108, desc[UR18][R28.64] ;  /* 0x000000121c6c6981 */ /* 0x000ea2000c1e1100 */
[----:B------:R-:W-:-:S02]  /*1960*/  ISETP.GT.U32.AND P6, PT, R65, R64, PT ;  /* 0x000000404100720c */ /* 0x000fc40003fc4070 */
[C---:B------:R-:W-:Y:S01]  /*1970*/  ISETP.GT.U32.AND P3, PT, R65.reuse, R68, PT ;  /* 0x000000444100720c */ /* 0x040fe20003f64070 */
[----:B------:R-:W-:Y:S01]  /*1980*/  @!P2 IMAD.IADD R40, R40, 0x1, -R65 ;  /* 0x000000012828a824 */ /* 0x000fe200078e0a41 */
[----:B------:R-:W-:Y:S02]  /*1990*/  PRMT R63, RZ, 0x7610, R63 ;  /* 0x00007610ff3f7816 */ /* 0x000fe4000000003f */
[----:B------:R-:W-:Y:S02]  /*19a0*/  LEA.HI.X.SX32 R31, R32, R85, 0x1, P4 ;  /* 0x00000055201f7211 */ /* 0x000fe400020f0eff */
[----:B------:R-:W-:Y:S02]  /*19b0*/  ISETP.GT.U32.AND P2, PT, R65, R52, PT ;  /* 0x000000344100720c */ /* 0x000fe40003f44070 */
[----:B------:R-:W-:Y:S01]  /*19c0*/  LOP3.LUT R32, R3, 0xc, RZ, 0xfc, !PT ;  /* 0x0000000c03207812 */ /* 0x000fe200078efcff */
[----:B------:R-:W2:Y:S03]  /*19d0*/  @P5 LDG.E.U8 R63, desc[UR18][R30.64] ;  /* 0x000000121e3f5981 */ /* 0x000ea6000c1e1100 */
[----:B------:R-:W-:Y:S01]  /*19e0*/  ISETP.LT.AND P5, PT, R32, R93, P0 ;  /* 0x0000005d2000720c */ /* 0x000fe200007a1270 */
[--C-:B------:R-:W-:Y:S01]  /*19f0*/  @!P6 IMAD.IADD R64, R64, 0x1, -R65.reuse ;  /* 0x000000014040e824 */ /* 0x100fe200078e0a41 */
[----:B------:R-:W-:Y:S01]  /*1a00*/  IADD3 R34, P6, PT, R58, R87, RZ ;  /* 0x000000573a227210 */ /* 0x000fe20007fde0ff */
[----:B------:R-:W-:Y:S01]  /*1a10*/  @!P3 IMAD.IADD R68, R68, 0x1, -R65 ;  /* 0x000000014444b824 */ /* 0x000fe200078e0a41 */
[----:B------:R-:W-:-:S02]  /*1a20*/  ISETP.GE.AND P3, PT, R51, RZ, PT ;  /* 0x000000ff3300720c */ /* 0x000fc40003f66270 */
[----:B------:R-:W-:Y:S01]  /*1a30*/  PRMT R95, RZ, 0x7610, R95 ;  /* 0x00007610ff5f7816 */ /* 0x000fe2000000005f */
[----:B------:R-:W-:Y:S01]  /*1a40*/  @!P2 IMAD.IADD R52, R52, 0x1, -R65 ;  /* 0x000000013434a824 */ /* 0x000fe200078e0a41 */
[----:B------:R-:W-:Y:S02]  /*1a50*/  LEA.HI.X.SX32 R35, R58, R85, 0x1, P6 ;  /* 0x000000553a237211 */ /* 0x000fe400030f0eff */
[----:B------:R-:W-:Y:S01]  /*1a60*/  ISETP.GT.U32.AND P2, PT, R65, R60, PT ;  /* 0x0000003c4100720c */ /* 0x000fe20003f44070 */
[----:B------:R-:W-:Y:S02]  /*1a70*/  IMAD.MOV.U32 R70, RZ, RZ, R0 ;  /* 0x000000ffff467224 */ /* 0x000fe400078e0000 */
[----:B------:R-:W2:Y:S01]  /*1a80*/  @P5 LDG.E.U8 R95, desc[UR18][R34.64] ;  /* 0x00000012225f5981 */ /* 0x000ea2000c1e1100 */
[----:B------:R-:W-:-:S03]  /*1a90*/  ISETP.GE.AND P5, PT, R53, RZ, PT ;  /* 0x000000ff3500720c */ /* 0x000fc60003fa6270 */
[----:B------:R-:W-:Y:S01]  /*1aa0*/  @!P3 IMAD.MOV R70, RZ, RZ, -R70 ;  /* 0x000000ffff46b224 */ /* 0x000fe200078e0a46 */
[----:B------:R-:W-:Y:S02]  /*1ab0*/  ISETP.GE.AND P3, PT, R55, RZ, PT ;  /* 0x000000ff3700720c */ /* 0x000fe40003f66270 */
[----:B------:R-:W-:Y:S01]  /*1ac0*/  ISETP.GT.U32.AND P4, PT, R65, R48, PT ;  /* 0x000000304100720c */ /* 0x000fe20003f84070 */
[----:B------:R-:W-:Y:S02]  /*1ad0*/  IMAD.MOV.U32 R62, RZ, RZ, R54 ;  /* 0x000000ffff3e7224 */ /* 0x000fe400078e0036 */
[----:B------:R-:W-:Y:S01]  /*1ae0*/  @!P2 IMAD.IADD R60, R60, 0x1, -R65 ;  /* 0x000000013c3ca824 */ /* 0x000fe200078e0a41 */
[----:B------:R-:W-:Y:S01]  /*1af0*/  ISETP.GE.AND P2, PT, R47, RZ, PT ;  /* 0x000000ff2f00720c */ /* 0x000fe20003f46270 */
[----:B------:R-:W-:Y:S02]  /*1b00*/  IMAD.U32 R47, RZ, RZ, UR14 ;  /* 0x0000000eff2f7e24 */ /* 0x000fe4000f8e00ff */
[----:B------:R-:W-:Y:S01]  /*1b10*/  @!P5 IMAD.MOV R62, RZ, RZ, -R62 ;  /* 0x000000ffff3ed224 */ /* 0x000fe200078e0a3e */
[----:B------:R-:W-:Y:S01]  /*1b20*/  ISETP.GE.AND P5, PT, R59, RZ, PT ;  /* 0x000000ff3b00720c */ /* 0x000fe20003fa6270 */
[----:B------:R-:W-:-:S02]  /*1b30*/  IMAD.MOV.U32 R74, RZ, RZ, R40 ;  /* 0x000000ffff4a7224 */ /* 0x000fc400078e0028 */
[----:B------:R-:W-:Y:S02]  /*1b40*/  IMAD R0, R47, 0x2, R72 ;  /* 0x000000022f007824 */ /* 0x000fe400078e0248 */
[----:B------:R-:W-:Y:S02]  /*1b50*/  IMAD.MOV.U32 R72, RZ, RZ, R42 ;  /* 0x000000ffff487224 */ /* 0x000fe400078e002a */
[----:B------:R-:W-:Y:S01]  /*1b60*/  @!P3 IMAD.MOV R74, RZ, RZ, -R74 ;  /* 0x000000ffff4ab224 */ /* 0x000fe200078e0a4a */
[----:B------:R-:W-:Y:S01]  /*1b70*/  ISETP.GE.AND P3, PT, R41, RZ, PT ;  /* 0x000000ff2900720c */ /* 0x000fe20003f66270 */
[----:B------:R-:W-:Y:S01]  /*1b80*/  @!P4 IMAD.IADD R48, R48, 0x1, -R65 ;  /* 0x000000013030c824 */ /* 0x000fe200078e0a41 */
[----:B------:R-:W-:Y:S01]  /*1b90*/  ISETP.GE.AND P4, PT, R78, RZ, PT ;  /* 0x000000ff4e00720c */ /* 0x000fe20003f86270 */
[----:B------:R-:W-:Y:S01]  /*1ba0*/  @!P2 IMAD.MOV R72, RZ, RZ, -R72 ;  /* 0x000000ffff48a224 */ /* 0x000fe200078e0a48 */
[----:B------:R-:W-:Y:S01]  /*1bb0*/  ISETP.GE.AND P2, PT, R49, RZ, PT ;  /* 0x000000ff3100720c */ /* 0x000fe20003f46270 */
[----:B------:R-:W-:Y:S01]  /*1bc0*/  @!P5 IMAD.MOV R66, RZ, RZ, -R66 ;  /* 0x000000ffff42d224 */ /* 0x000fe200078e0a42 */
[----:B------:R-:W-:Y:S01]  /*1bd0*/  ISETP.GE.AND P5, PT, R57, RZ, PT ;  /* 0x000000ff3900720c */ /* 0x000fe20003fa6270 */
[----:B------:R-:W-:Y:S01]  /*1be0*/  IMAD.MOV.U32 R76, RZ, RZ, R44 ;  /* 0x000000ffff4c7224 */ /* 0x000fe200078e002c */
[----:B------:R-:W-:-:S05]  /*1bf0*/  LOP3.LUT R33, R37, 0x1f, RZ, 0xc0, !PT ;  /* 0x0000001f25217812 */ /* 0x000fca00078ec0ff */
[----:B------:R-:W-:Y:S01]  /*1c00*/  @!P3 IMAD.MOV R68, RZ, RZ, -R68 ;  /* 0x000000ffff44b224 */ /* 0x000fe200078e0a44 */
[----:B------:R-:W-:Y:S01]  /*1c10*/  ISETP.NE.AND P3, PT, R83, RZ, PT ;  /* 0x000000ff5300720c */ /* 0x000fe20003f65270 */
[----:B------:R-:W-:Y:S01]  /*1c20*/  @!P4 IMAD.MOV R50, RZ, RZ, -R50 ;  /* 0x000000ffff32c224 */ /* 0x000fe200078e0a32 */
[----:B------:R-:W-:Y:S01]  /*1c30*/  LOP3.LUT R83, RZ, R83, RZ, 0x33, !PT ;  /* 0x00000053ff537212 */ /* 0x000fe200078e33ff */
[----:B------:R-:W-:Y:S01]  /*1c40*/  @!P2 IMAD.MOV R76, RZ, RZ, -R76 ;  /* 0x000000ffff4ca224 */ /* 0x000fe200078e0a4c */
[----:B------:R-:W-:Y:S01]  /*1c50*/  ISETP.GE.AND P4, PT, R67, RZ, PT ;  /* 0x000000ff4300720c */ /* 0x000fe20003f86270 */
[----:B------:R-:W-:Y:S01]  /*1c60*/  IMAD.MOV.U32 R54, RZ, RZ, R48 ;  /* 0x000000ffff367224 */ /* 0x000fe200078e0030 */
[----:B------:R-:W-:Y:S01]  /*1c70*/  ISETP.GE.AND P2, PT, R43, RZ, PT ;  /* 0x000000ff2b00720c */ /* 0x000fe20003f46270 */
[----:B------:R-:W-:Y:S01]  /*1c80*/  IMAD R89, R33, UR15, RZ ;  /* 0x0000000f21597c24 */ /* 0x000fe2000f8e02ff */
[----:B------:R-:W-:Y:S01]  /*1c90*/  SEL R43, R83, R50, !P3 ;  /* 0x00000032532b7207 */ /* 0x000fe20005800000 */
[----:B------:R-:W-:Y:S01]  /*1ca0*/  @!P5 IMAD.MOV R54, RZ, RZ, -R54 ;  /* 0x000000ffff36d224 */ /* 0x000fe200078e0a36 */
[----:B------:R-:W-:-:S02]  /*1cb0*/  ISETP.GE.AND P5, PT, R45, RZ, PT ;  /* 0x000000ff2d00720c */ /* 0x000fc40003fa6270 */
[----:B------:R-:W-:Y:S01]  /*1cc0*/  IADD3 R88, P6, PT, R89, UR26, RZ ;  /* 0x0000001a59587c10 */ /* 0x000fe2000ffde0ff */
[----:B0-----:R-:W-:Y:S01]  /*1cd0*/  IMAD R43, R43, UR4, RZ ;  /* 0x000000042b2b7c24 */ /* 0x001fe2000f8e02ff */
[----:B------:R-:W-:Y:S02]  /*1ce0*/  SEL R45, R83, R62, !P3 ;  /* 0x0000003e532d7207 */ /* 0x000fe40005800000 */
[----:B------:R-:W-:Y:S01]  /*1cf0*/  LEA.HI.X.SX32 R89, R89, UR27, 0x1, P6 ;  /* 0x0000001b59597c11 */ /* 0x000fe2000b0f0eff */
[----:B------:R-:W-:Y:S01]  /*1d00*/  @!P4 IMAD.MOV R46, RZ, RZ, -R46 ;  /* 0x000000ffff2ec224 */ /* 0x000fe200078e0a2e */
[----:B------:R-:W-:Y:S01]  /*1d10*/  SEL R47, R83, R70, !P3 ;  /* 0x00000046532f7207 */ /* 0x000fe20005800000 */
[----:B------:R-:W-:Y:S01]  /*1d20*/  IMAD R45, R45, UR4, RZ ;  /* 0x000000042d2d7c24 */ /* 0x000fe2000f8e02ff */
[----:B------:R-:W-:Y:S02]  /*1d30*/  IADD3 R42, P6, PT, R43, R88, RZ ;  /* 0x000000582b2a7210 */ /* 0x000fe40007fde0ff */
[----:B------:R-:W-:Y:S01]  /*1d40*/  ISETP.GE.AND P4, PT, R61, RZ, PT ;  /* 0x000000ff3d00720c */ /* 0x000fe20003f86270 */
[----:B------:R-:W-:Y:S01]  /*1d50*/  IMAD R47, R47, UR4, RZ ;  /* 0x000000042f2f7c24 */ /* 0x000fe2000f8e02ff */
[----:B------:R-:W-:-:S02]  /*1d60*/  LEA.HI.X.SX32 R43, R43, R89, 0x1, P6 ;  /* 0x000000592b2b7211 */ /* 0x000fc400030f0eff */
[----:B------:R-:W-:Y:S02]  /*1d70*/  SEL R49, R83, R72, !P3 ;  /* 0x0000004853317207 */ /* 0x000fe40005800000 */
[----:B------:R-:W-:Y:S02]  /*1d80*/  IADD3 R44, P6, PT, R45, R88, RZ ;  /* 0x000000582d2c7210 */ /* 0x000fe40007fde0ff */
[----:B------:R-:W-:Y:S01]  /*1d90*/  SEL R51, R83, R46, !P3 ;  /* 0x0000002e53337207 */ /* 0x000fe20005800000 */
[----:B------:R-:W-:Y:S01]  /*1da0*/  IMAD R49, R49, UR4, RZ ;  /* 0x0000000431317c24 */ /* 0x000fe2000f8e02ff */
[-C--:B------:R-:W-:Y:S01]  /*1db0*/  LEA.HI.X.SX32 R45, R45, R89.reuse, 0x1, P6 ;  /* 0x000000592d2d7211 */ /* 0x080fe200030f0eff */
[----:B------:R-:W-:Y:S01]  /*1dc0*/  IMAD.MOV.U32 R92, RZ, RZ, R52 ;  /* 0x000000ffff5c7224 */ /* 0x000fe200078e0034 */
[CC--:B------:R-:W-:Y:S02]  /*1dd0*/  IADD3 R46, P6, PT, R47.reuse, R88.reuse, RZ ;  /* 0x000000582f2e7210 */ /* 0x0c0fe40007fde0ff */
[----:B------:R-:W-:Y:S01]  /*1de0*/  LOP3.LUT R78, R78, 0x34, RZ, 0xfc, !PT ;  /* 0x000000344e4e7812 */ /* 0x000fe200078efcff */
[----:B------:R-:W-:Y:S01]  /*1df0*/  @!P4 IMAD.MOV R92, RZ, RZ, -R92 ;  /* 0x000000ffff5cc224 */ /* 0x000fe200078e0a5c */
[----:B------:R-:W-:Y:S01]  /*1e00*/  LEA.HI.X.SX32 R47, R47, R89, 0x1, P6 ;  /* 0x000000592f2f7211 */ /* 0x000fe200030f0eff */
[----:B------:R-:W-:Y:S01]  /*1e10*/  IMAD R51, R51, UR4, RZ ;  /* 0x0000000433337c24 */ /* 0x000fe2000f8e02ff */
[----:B------:R-:W-:-:S02]  /*1e20*/  IADD3 R48, P6, PT, R49, R88, RZ ;  /* 0x0000005831307210 */ /* 0x000fc40007fde0ff */
[----:B------:R-:W-:Y:S02]  /*1e30*/  SEL R53, R83, R74, !P3 ;  /* 0x0000004a53357207 */ /* 0x000fe40005800000 */
[----:B------:R-:W-:Y:S02]  /*1e40*/  IABS R84, R78 ;  /* 0x0000004e00547213 */ /* 0x000fe40000000000 */
[----:B------:R-:W-:Y:S01]  /*1e50*/  ISETP.GE.AND P4, PT, R69, RZ, PT ;  /* 0x000000ff4500720c */ /* 0x000fe20003f86270 */
[----:B------:R-:W-:Y:S01]  /*1e60*/  IMAD R53, R53, UR4, RZ ;  /* 0x0000000435357c24 */ /* 0x000fe2000f8e02ff */
[-C--:B------:R-:W-:Y:S01]  /*1e70*/  LEA.HI.X.SX32 R49, R49, R89.reuse, 0x1, P6 ;  /* 0x0000005931317211 */ /* 0x080fe200030f0eff */
[----:B------:R-:W-:Y:S01]  /*1e80*/  IMAD.HI.U32 R40, R39, R84, RZ ;  /* 0x0000005427287227 */ /* 0x000fe200078e00ff */
[----:B------:R-:W-:Y:S02]  /*1e90*/  IADD3 R50, P6, PT, R51, R88, RZ ;  /* 0x0000005833327210 */ /* 0x000fe40007fde0ff */
[----:B------:R-:W-:Y:S01]  /*1ea0*/  SEL R55, R83, R76, !P3 ;  /* 0x0000004c53377207 */ /* 0x000fe20005800000 */
[----:B------:R-:W-:Y:S01]  /*1eb0*/  IMAD.MOV R40, RZ, RZ, -R40 ;  /* 0x000000ffff287224 */ /* 0x000fe200078e0a28 */
[-C--:B------:R-:W-:Y:S01]  /*1ec0*/  LEA.HI.X.SX32 R51, R51, R89.reuse, 0x1, P6 ;  /* 0x0000005933337211 */ /* 0x080fe200030f0eff */
[----:B------:R-:W-:Y:S01]  /*1ed0*/  IMAD.MOV.U32 R58, RZ, RZ, R60 ;  /* 0x000000ffff3a7224 */ /* 0x000fe200078e003c */
[----:B------:R-:W-:Y:S01]  /*1ee0*/  IADD3 R52, P6, PT, R53, R88, RZ ;  /* 0x0000005835347210 */ /* 0x000fe20007fde0ff */
[----:B------:R-:W-:Y:S01]  /*1ef0*/  IMAD R55, R55, UR4, RZ ;  /* 0x0000000437377c24 */ /* 0x000fe2000f8e02ff */
[----:B------:R-:W-:Y:S01]  /*1f00*/  SEL R57, R83, R92, !P3 ;  /* 0x0000005c53397207 */ /* 0x000fe20005800000 */
[----:B------:R-:W-:Y:S01]  /*1f10*/  VIADD R90, R90, 0x3c ;  /* 0x0000003c5a5a7836 */ /* 0x000fe20000000000 */
[----:B------:R-:W-:Y:S01]  /*1f20*/  LEA.HI.X.SX32 R53, R53, R89, 0x1, P6 ;  /* 0x0000005935357211 */ /* 0x000fe200030f0eff */
[----:B------:R-:W-:Y:S01]  /*1f30*/  IMAD R84, R65, R40, R84 ;  /* 0x0000002841547224 */ /* 0x000fe200078e0254 */
[----:B------:R-:W-:Y:S01]  /*1f40*/  SEL R59, R83, R54, !P3 ;  /* 0x00000036533b7207 */ /* 0x000fe20005800000 */
[----:B------:R-:W-:Y:S01]  /*1f50*/  @!P4 IMAD.MOV R58, RZ, RZ, -R58 ;  /* 0x000000ffff3ac224 */ /* 0x000fe200078e0a3a */
[----:B------:R-:W-:Y:S01]  /*1f60*/  IADD3 R40, P4, PT, R56, R87, RZ ;  /* 0x0000005738287210 */ /* 0x000fe20007f9e0ff */
[----:B------:R-:W-:Y:S01]  /*1f70*/  IMAD R57, R57, UR4, RZ ;  /* 0x0000000439397c24 */ /* 0x000fe2000f8e02ff */
[----:B------:R-:W-:-:S02]  /*1f80*/  IADD3 R54, P6, PT, R55, R88, RZ ;  /* 0x0000005837367210 */ /* 0x000fc40007fde0ff */
[----:B------:R-:W-:Y:S01]  /*1f90*/  IABS R82, R90 ;  /* 0x0000005a00527213 */ /* 0x000fe20000000000 */
[----:B------:R-:W-:Y:S01]  /*1fa0*/  IMAD R59, R59, UR4, RZ ;  /* 0x000000043b3b7c24 */ /* 0x000fe2000f8e02ff */
[----:B------:R-:W-:Y:S02]  /*1fb0*/  LEA.HI.X.SX32 R41, R56, R85, 0x1, P4 ;  /* 0x0000005538297211 */ /* 0x000fe400020f0eff */
[----:B------:R-:W-:Y:S02]  /*1fc0*/  LEA.HI.X.SX32 R55, R55, R89, 0x1, P6 ;  /* 0x0000005937377211 */ /* 0x000fe400030f0eff */
[----:B------:R-:W-:Y:S02]  /*1fd0*/  SEL R61, R83, R58, !P3 ;  /* 0x0000003a533d7207 */ /* 0x000fe40005800000 */
[----:B------:R-:W-:Y:S01]  /*1fe0*/  IADD3 R56, P6, PT, R57, R88, RZ ;  /* 0x0000005839387210 */ /* 0x000fe20007fde0ff */
[----:B------:R-:W-:-:S03]  /*1ff0*/  IMAD.HI.U32 R39, R39, R82, RZ ;  /* 0x0000005227277227 */ /* 0x000fc600078e00ff */
[----:B------:R-:W-:Y:S01]  /*2000*/  LEA.HI.X.SX32 R57, R57, R89, 0x1, P6 ;  /* 0x0000005939397211 */ /* 0x000fe200030f0eff */
[----:B------:R-:W-:Y:S01]  /*2010*/  IMAD R61, R61, UR4, RZ ;  /* 0x000000043d3d7c24 */ /* 0x000fe2000f8e02ff */
[----:B------:R-:W-:Y:S01]  /*2020*/  IADD3 R58, P6, PT, R59, R88, RZ ;  /* 0x000000583b3a7210 */ /* 0x000fe20007fde0ff */
[----:B------:R-:W-:-:S03]  /*2030*/  IMAD.MOV R39, RZ, RZ, -R39 ;  /* 0x000000ffff277224 */ /* 0x000fc600078e0a27 */
[----:B------:R-:W-:Y:S01]  /*2040*/  LEA.HI.X.SX32 R59, R59, R89, 0x1, P6 ;  /* 0x000000593b3b7211 */ /* 0x000fe200030f0eff */
[----:B------:R-:W-:Y:S01]  /*2050*/  IMAD R82, R65, R39, R82 ;  /* 0x0000002741527224 */ /* 0x000fe200078e0252 */
[----:B------:R-:W-:Y:S02]  /*2060*/  IADD3 R60, P6, PT, R61, R88, RZ ;  /* 0x000000583d3c7210 */ /* 0x000fe40007fde0ff */
[----:B------:R-:W-:Y:S02]  /*2070*/  LOP3.LUT R39, R3, 0x14, RZ, 0xfc, !PT ;  /* 0x0000001403277812 */ /* 0x000fe400078efcff */
[----:B------:R-:W-:Y:S02]  /*2080*/  LEA.HI.X.SX32 R61, R61, R89, 0x1, P6 ;  /* 0x000000593d3d7211 */ /* 0x000fe400030f0eff */
[----:B------:R-:W-:Y:S02]  /*2090*/  ISETP.LT.AND P6, PT, R39, R93, P0 ;  /* 0x0000005d2700720c */ /* 0x000fe400007c1270 */
[----:B------:R-:W-:-:S02]  /*20a0*/  SEL R69, R83, R68, !P3 ;  /* 0x0000004453457207 */ /* 0x000fc40005800000 */
[----:B------:R-:W-:Y:S02]  /*20b0*/  PRMT R113, RZ, 0x7610, R113 ;  /* 0x00007610ff717816 */ /* 0x000fe40000000071 */
[----:B------:R-:W-:Y:S01]  /*20c0*/  SEL R67, R83, R66, !P3 ;  /* 0x0000004253437207 */ /* 0x000fe20005800000 */
[----:B------:R-:W-:Y:S02]  /*20d0*/  IMAD R69, R69, UR4, RZ ;  /* 0x0000000445457c24 */ /* 0x000fe4000f8e02ff */
[----:B------:R-:W-:Y:S02]  /*20e0*/  IMAD.MOV.U32 R72, RZ, RZ, R64 ;  /* 0x000000ffff487224 */ /* 0x000fe400078e0040 */
[----:B------:R-:W-:Y:S02]  /*20f0*/  IMAD R67, R67, UR4, RZ ;  /* 0x0000000443437c24 */ /* 0x000fe4000f8e02ff */
[----:B------:R-:W5:Y:S01]  /*2100*/  @P6 LDG.E.U8 R113, desc[UR18][R40.64] ;  /* 0x0000001228716981 */ /* 0x000f62000c1e1100 */
[----:B------:R-:W-:Y:S01]  /*2110*/  IADD3 R68, P6, PT, R69, R88, RZ ;  /* 0x0000005845447210 */ /* 0x000fe20007fde0ff */
[----:B------:R-:W-:-:S02]  /*2120*/  IMAD.MOV.U32 R74, RZ, RZ, R2 ;  /* 0x000000ffff4a7224 */ /* 0x000fc400078e0002 */
[----:B------:R-:W-:Y:S01]  /*2130*/  @!P2 IMAD.MOV R72, RZ, RZ, -R72 ;  /* 0x000000ffff48a224 */ /* 0x000fe200078e0a48 */
[----:B------:R-:W-:Y:S01]  /*2140*/  IADD3 R66, P2, PT, R67, R88, RZ ;  /* 0x0000005843427210 */ /* 0x000fe20007f5e0ff */
[----:B------:R-:W-:Y:S01]  /*2150*/  @!P5 IMAD.MOV R74, RZ, RZ, -R74 ;  /* 0x000000ffff4ad224 */ /* 0x000fe200078e0a4a */
[----:B------:R-:W-:Y:S02]  /*2160*/  LEA.HI.X.SX32 R69, R69, R89, 0x1, P6 ;  /* 0x0000005945457211 */ /* 0x000fe400030f0eff */
[----:B------:R-:W-:Y:S02]  /*2170*/  LOP3.LUT R64, R3, 0x1c, RZ, 0xfc, !PT ;  /* 0x0000001c03407812 */ /* 0x000fe400078efcff */
[----:B------:R-:W-:Y:S02]  /*2180*/  ISETP.GT.U32.AND P6, PT, R65, R84, PT ;  /* 0x000000544100720c */ /* 0x000fe40003fc4070 */
[----:B------:R-:W-:Y:S02]  /*2190*/  IADD3 R70, P5, PT, R0, R87, RZ ;  /* 0x0000005700467210 */ /* 0x000fe40007fbe0ff */
[----:B------:R-:W-:-:S02]  /*21a0*/  LEA.HI.X.SX32 R67, R67, R89, 0x1, P2 ;  /* 0x0000005943437211 */ /* 0x000fc400010f0eff */
[----:B------:R-:W-:Y:S02]  /*21b0*/  ISETP.LT.AND P2, PT, R64, R93, P0 ;  /* 0x0000005d4000720c */ /* 0x000fe40000741270 */
[----:B------:R-:W-:Y:S02]  /*21c0*/  LEA.HI R2, R37, 0xe, RZ, 0x1a ;  /* 0x0000000e25027811 */ /* 0x000fe400078fd0ff */
[----:B------:R-:W-:Y:S02]  /*21d0*/  LEA.HI.X.SX32 R71, R0, R85, 0x1, P5 ;  /* 0x0000005500477211 */ /* 0x000fe400028f0eff */
[----:B------:R-:W-:Y:S01]  /*21e0*/  ISETP.GT.U32.AND P5, PT, R65, R82, PT ;  /* 0x000000524100720c */ /* 0x000fe20003fa4070 */
[----:B------:R-:W-:Y:S01]  /*21f0*/  IMAD R0, R2, UR14, RZ ;  /* 0x0000000e02007c24 */ /* 0x000fe2000f8e02ff */
[C---:B------:R-:W-:Y:S02]  /*2200*/  SEL R75, R83.reuse, R72, !P3 ;  /* 0x00000048534b7207 */ /* 0x040fe40005800000 */
[----:B------:R-:W-:-:S02]  /*2210*/  SEL R77, R83, R74, !P3 ;  /* 0x0000004a534d7207 */ /* 0x000fc40005800000 */
[----:B------:R-:W-:Y:S01]  /*2220*/  PRMT R115, RZ, 0x7610, R115 ;  /* 0x00007610ff737816 */ /* 0x000fe20000000073 */
[----:B------:R-:W-:Y:S02]  /*2230*/  IMAD R75, R75, UR4, RZ ;  /* 0x000000044b4b7c24 */ /* 0x000fe4000f8e02ff */
[--C-:B------:R-:W-:Y:S01]  /*2240*/  @!P6 IMAD.IADD R84, R84, 0x1, -R65.reuse ;  /* 0x000000015454e824 */ /* 0x100fe200078e0a41 */
[----:B------:R-:W-:Y:S01]  /*2250*/  IADD3 R72, P6, PT, R0, R87, RZ ;  /* 0x0000005700487210 */ /* 0x000fe20007fde0ff */
[----:B------:R-:W-:Y:S01]  /*2260*/  IMAD R77, R77, UR4, RZ ;  /* 0x000000044d4d7c24 */ /* 0x000fe2000f8e02ff */
[----:B------:R-:W5:Y:S01]  /*2270*/  @P2 LDG.E.U8 R115, desc[UR18][R70.64] ;  /* 0x0000001246732981 */ /* 0x000f62000c1e1100 */
[-C--:B------:R-:W-:Y:S01]  /*2280*/  IADD3 R74, P2, PT, R75, R88.reuse, RZ ;  /* 0x000000584b4a7210 */ /* 0x080fe20007f5e0ff */
[----:B------:R-:W-:Y:S01]  /*2290*/  @!P5 IMAD.IADD R82, R82, 0x1, -R65 ;  /* 0x000000015252d824 */ /* 0x000fe200078e0a41 */
[----:B------:R-:W-:Y:S02]  /*22a0*/  LEA.HI.X.SX32 R73, R0, R85, 0x1, P6 ;  /* 0x0000005500497211 */ /* 0x000fe400030f0eff */
[----:B------:R-:W-:-:S02]  /*22b0*/  IADD3 R76, P6, PT, R77, R88, RZ ;  /* 0x000000584d4c7210 */ /* 0x000fc40007fde0ff */
[-C--:B------:R-:W-:Y:S02]  /*22c0*/  LEA.HI.X.SX32 R75, R75, R89.reuse, 0x1, P2 ;  /* 0x000000594b4b7211 */ /* 0x080fe400010f0eff */
[----:B------:R-:W-:Y:S02]  /*22d0*/  ISETP.GT.U32.AND P2, PT, R65, R84, PT ;  /* 0x000000544100720c */ /* 0x000fe40003f44070 */
[----:B------:R-:W-:Y:S02]  /*22e0*/  LEA.HI.X.SX32 R77, R77, R89, 0x1, P6 ;  /* 0x000000594d4d7211 */ /* 0x000fe400030f0eff */
[----:B------:R-:W-:Y:S02]  /*22f0*/  ISETP.GT.U32.AND P6, PT, R65, R82, PT ;  /* 0x000000524100720c */ /* 0x000fe40003fc4070 */
[----:B------:R-:W-:Y:S02]  /*2300*/  ISETP.LT.AND P5, PT, R2, R93, P0 ;  /* 0x0000005d0200720c */ /* 0x000fe400007a1270 */
[----:B------:R-:W-:-:S02]  /*2310*/  LEA.HI R0, R37, 0x1e, RZ, 0x1a ;  /* 0x0000001e25007811 */ /* 0x000fc400078fd0ff */
[----:B------:R-:W-:-:S03]  /*2320*/  PRMT R102, RZ, 0x7610, R102 ;  /* 0x00007610ff667816 */ /* 0x000fc60000000066 */
[--C-:B------:R-:W-:Y:S01]  /*2330*/  @!P2 IMAD.IADD R84, R84, 0x1, -R65.reuse ;  /* 0x000000015454a824 */ /* 0x100fe200078e0a41 */
[----:B------:R-:W-:Y:S01]  /*2340*/  ISETP.GE.AND P2, PT, R78, RZ, PT ;  /* 0x000000ff4e00720c */ /* 0x000fe20003f46270 */
[----:B------:R-:W-:Y:S02]  /*2350*/  IMAD R104, R0, UR14, RZ ;  /* 0x0000000e00687c24 */ /* 0x000fe4000f8e02ff */
[----:B------:R-:W-:Y:S01]  /*2360*/  @!P6 IMAD.IADD R82, R82, 0x1, -R65 ;  /* 0x000000015252e824 */ /* 0x000fe200078e0a41 */
[----:B------:R-:W-:Y:S01]  /*2370*/  IADD3 R78, P6, PT, R80, R87, RZ ;  /* 0x00000057504e7210 */ /* 0x000fe20007fde0ff */
[----:B------:R-:W5:Y:S01]  /*2380*/  @P5 LDG.E.U8 R102, desc[UR18][R72.64] ;  /* 0x0000001248665981 */ /* 0x000f62000c1e1100 */
[----:B------:R-:W-:Y:S02]  /*2390*/  ISETP.LT.AND P5, PT, R0, R93, P0 ;  /* 0x0000005d0000720c */ /* 0x000fe400007a1270 */
[----:B------:R-:W-:Y:S02]  /*23a0*/  LEA.HI.X.SX32 R79, R80, R85, 0x1, P6 ;  /* 0x00000055504f7211 */ /* 0x000fe400030f0eff */
[----:B------:R-:W-:-:S04]  /*23b0*/  IADD3 R80, P6, PT, R104, R87, RZ ;  /* 0x0000005768507210 */ /* 0x000fc80007fde0ff */
[----:B------:R-:W-:Y:S02]  /*23c0*/  LEA.HI.X.SX32 R81, R104, R85, 0x1, P6 ;  /* 0x0000005568517211 */ /* 0x000fe400030f0eff */
[----:B------:R-:W-:-:S06]  /*23d0*/  PRMT R104, RZ, 0x7610, R104 ;  /* 0x00007610ff687816 */ /* 0x000fcc0000000068 */
[----:B------:R-:W5:Y:S01]  /*23e0*/  @P5 LDG.E.U8 R104, desc[UR18][R80.64] ;  /* 0x0000001250685981 */ /* 0x000f62000c1e1100 */
[----:B------:R-:W-:Y:S01]  /*23f0*/  ISETP.GE.AND P5, PT, R90, RZ, PT ;  /* 0x000000ff5a00720c */ /* 0x000fe20003fa6270 */
[----:B------:R-:W-:Y:S01]  /*2400*/  IMAD.MOV.U32 R90, RZ, RZ, R82 ;  /* 0x000000ffff5a7224 */ /* 0x000fe200078e0052 */
[C---:B------:R-:W-:Y:S02]  /*2410*/  LOP3.LUT R65, R3.reuse, 0x6, RZ, 0xfc, !PT ;  /* 0x0000000603417812 */ /* 0x040fe400078efcff */
[----:B------:R-:W-:Y:S01]  /*2420*/  LOP3.LUT R82, R3, 0x16, RZ, 0xfc, !PT ;  /* 0x0000001603527812 */ /* 0x000fe200078efcff */
[----:B------:R-:W-:Y:S01]  /*2430*/  @!P2 IMAD.MOV R84, RZ, RZ, -R84 ;  /* 0x000000ffff54a224 */ /* 0x000fe200078e0a54 */
[-C--:B------:R-:W-:Y:S02]  /*2440*/  ISETP.LT.AND P4, PT, R33, R93.reuse, P0 ;  /* 0x0000005d2100720c */ /* 0x080fe40000781270 */
[-C--:B------:R-:W-:Y:S02]  /*2450*/  ISETP.LT.AND P6, PT, R65, R93.reuse, P0 ;  /* 0x0000005d4100720c */ /* 0x080fe400007c1270 */
[----:B------:R-:W-:-:S02]  /*2460*/  ISETP.LT.AND P0, PT, R82, R93, P0 ;  /* 0x0000005d5200720c */ /* 0x000fc40000701270 */
[----:B------:R-:W-:Y:S01]  /*2470*/  SEL R91, R83, R84, !P3 ;  /* 0x00000054535b7207 */ /* 0x000fe20005800000 */
[----:B------:R-:W-:Y:S01]  /*2480*/  @!P5 IMAD.MOV R90, RZ, RZ, -R90 ;  /* 0x000000ffff5ad224 */ /* 0x000fe200078e0a5a */
[C---:B------:R-:W-:Y:S02]  /*2490*/  IADD3 R84, P2, PT, R86.reuse, R87, RZ ;  /* 0x0000005756547210 */ /* 0x040fe40007f5e0ff */
[----:B------:R-:W-:Y:S01]  /*24a0*/  PRMT R116, RZ, 0x7610, R116 ;  /* 0x00007610ff747816 */ /* 0x000fe20000000074 */
[----:B------:R-:W-:Y:S01]  /*24b0*/  IMAD R87, R91, UR4, RZ ;  /* 0x000000045b577c24 */ /* 0x000fe2000f8e02ff */
[----:B------:R-:W-:Y:S02]  /*24c0*/  LEA.HI.X.SX32 R85, R86, R85, 0x1, P2 ;  /* 0x0000005556557211 */ /* 0x000fe400010f0eff */
[----:B------:R-:W-:-:S03]  /*24d0*/  SEL R83, R83, R90, !P3 ;  /* 0x0000005a53537207 */ /* 0x000fc60005800000 */
[----:B------:R-:W5:Y:S01]  /*24e0*/  @P0 LDG.E.U8 R116, desc[UR18][R84.64] ;  /* 0x0000001254740981 */ /* 0x000f62000c1e1100 */
[-C--:B------:R-:W-:Y:S01]  /*24f0*/  IADD3 R86, P0, PT, R87, R88.reuse, RZ ;  /* 0x0000005857567210 */ /* 0x080fe20007f1e0ff */
[----:B------:R-:W-:Y:S01]  /*2500*/  IMAD R83, R83, UR4, RZ ;  /* 0x0000000453537c24 */ /* 0x000fe2000f8e02ff */
[----:B------:R-:W-:Y:S02]  /*2510*/  PRMT R106, RZ, 0x7610, R106 ;  /* 0x00007610ff6a7816 */ /* 0x000fe4000000006a */
[----:B------:R-:W-:Y:S02]  /*2520*/  LEA.HI.X.SX32 R87, R87, R89, 0x1, P0 ;  /* 0x0000005957577211 */ /* 0x000fe400000f0eff */
[----:B------:R-:W-:Y:S02]  /*2530*/  IADD3 R88, P0, PT, R83, R88, RZ ;  /* 0x0000005853587210 */ /* 0x000fe40007f1e0ff */
[----:B------:R-:W-:Y:S01]  /*2540*/  PRMT R97, RZ, 0x7610, R97 ;  /* 0x00007610ff617816 */ /* 0x000fe20000000061 */
[----:B------:R-:W5:Y:S01]  /*2550*/  @P6 LDG.E.U8 R106, desc[UR18][R78.64] ;  /* 0x000000124e6a6981 */ /* 0x000f62000c1e1100 */
[----:B------:R-:W-:-:S02]  /*2560*/  PRMT R99, RZ, 0x7610, R99 ;  /* 0x00007610ff637816 */ /* 0x000fc40000000063 */
[----:B------:R-:W-:Y:S02]  /*2570*/  PRMT R101, RZ, 0x7610, R101 ;  /* 0x00007610ff657816 */ /* 0x000fe40000000065 */
[----:B------:R-:W-:Y:S01]  /*2580*/  PRMT R103, RZ, 0x7610, R103 ;  /* 0x00007610ff677816 */ /* 0x000fe20000000067 */
[----:B------:R-:W5:Y:S01]  /*2590*/  @P4 LDG.E.U8 R97, desc[UR18][R42.64] ;  /* 0x000000122a614981 */ /* 0x000f62000c1e1100 */
[----:B------:R-:W-:Y:S02]  /*25a0*/  PRMT R105, RZ, 0x7610, R105 ;  /* 0x00007610ff697816 */ /* 0x000fe40000000069 */
[----:B------:R-:W-:Y:S01]  /*25b0*/  PRMT R107, RZ, 0x7610, R107 ;  /* 0x00007610ff6b7816 */ /* 0x000fe2000000006b */
[----:B------:R-:W5:Y:S01]  /*25c0*/  @P4 LDG.E.U8 R99, desc[UR18][R46.64] ;  /* 0x000000122e634981 */ /* 0x000f62000c1e1100 */
[----:B------:R-:W-:Y:S02]  /*25d0*/  PRMT R109, RZ, 0x7610, R109 ;  /* 0x00007610ff6d7816 */ /* 0x000fe4000000006d */
[----:B------:R-:W-:Y:S01]  /*25e0*/  PRMT R111, RZ, 0x7610, R111 ;  /* 0x00007610ff6f7816 */ /* 0x000fe2000000006f */
[----:B------:R-:W5:Y:S01]  /*25f0*/  @P4 LDG.E.U8 R101, desc[UR18][R50.64] ;  /* 0x0000001232654981 */ /* 0x000f62000c1e1100 */
[----:B------:R-:W-:-:S02]  /*2600*/  PRMT R62, RZ, 0x7610, R62 ;  /* 0x00007610ff3e7816 */ /* 0x000fc4000000003e */
        /* <DEDUP_REMOVED lines=11> */
[----:B------:R-:W-:-:S03]  /*26c0*/  LEA.HI.X.SX32 R89, R83, R89, 0x1, P0 ;  /* 0x0000005953597211 */ /* 0x000fc600000f0eff */
[----:B------:R-:W5:Y:S04]  /*26d0*/  @P4 LDG.E.U8 R111, desc[UR18][R60.64] ;  /* 0x000000123c6f4981 */ /* 0x000f68000c1e1100 */
[----:B------:R-:W5:Y:S04]  /*26e0*/  @P4 LDG.E.U8 R62, desc[UR18][R44.64] ;  /* 0x000000122c3e4981 */ /* 0x000f68000c1e1100 */
[----:B------:R-:W5:Y:S04]  /*26f0*/  @P4 LDG.E.U8 R92, desc[UR18][R48.64] ;  /* 0x00000012305c4981 */ /* 0x000f68000c1e1100 */
[----:B------:R-:W5:Y:S04]  /*2700*/  @P4 LDG.E.U8 R94, desc[UR18][R66.64] ;  /* 0x00000012425e4981 */ /* 0x000f68000c1e1100 */
[----:B------:R-:W5:Y:S04]  /*2710*/  @P4 LDG.E.U8 R96, desc[UR18][R68.64] ;  /* 0x0000001244604981 */ /* 0x000f68000c1e1100 */
[----:B------:R-:W5:Y:S04]  /*2720*/  @P4 LDG.E.U8 R98, desc[UR18][R74.64] ;  /* 0x000000124a624981 */ /* 0x000f68000c1e1100 */
[----:B------:R-:W5:Y:S04]  /*2730*/  @P4 LDG.E.U8 R100, desc[UR18][R76.64] ;  /* 0x000000124c644981 */ /* 0x000f68000c1e1100 */
[----:B------:R-:W5:Y:S04]  /*2740*/  @P4 LDG.E.U8 R118, desc[UR18][R86.64] ;  /* 0x0000001256764981 */ /* 0x000f68000c1e1100 */
[----:B------:R-:W5:Y:S01]  /*2750*/  @P4 LDG.E.U8 R120, desc[UR18][R88.64] ;  /* 0x0000001258784981 */ /* 0x000f62000c1e1100 */
[----:B------:R-:W-:-:S04]  /*2760*/  @!UP1 UIADD3 UR4, UPT, UPT, -UR6, 0x100000, URZ ;  /* 0x0010000006049890 */ /* 0x000fc8000fffe1ff */
[----:B------:R-:W-:Y:S02]  /*2770*/  @!UP1 USHF.L.U32 UR5, UR4, 0xb, URZ ;  /* 0x0000000b04059899 */ /* 0x000fe400080006ff */
[----:B------:R-:W-:Y:S01]  /*2780*/  @!UP1 USHF.L.U32 UR4, UR4, 0x1, URZ ;  /* 0x0000000104049899 */ /* 0x000fe200080006ff */
[----:B------:R-:W-:Y:S01]  /*2790*/  VOTEU.ALL UP1, P1 ;  /* 0x0000000000ff7886 */ /* 0x000fe20000820000 */
[C---:B------:R-:W-:Y:S02]  /*27a0*/  LOP3.LUT R83, R4.reuse, 0x10, RZ, 0x3c, !PT ;  /* 0x0000001004537812 */ /* 0x040fe400078e3cff */
[C---:B------:R-:W-:Y:S02]  /*27b0*/  LOP3.LUT R90, R4.reuse, 0x20, RZ, 0x3c, !PT ;  /* 0x00000020045a7812 */ /* 0x040fe400078e3cff */
[----:B------:R-:W-:-:S06]  /*27c0*/  LOP3.LUT R91, R4, 0x30, RZ, 0x3c, !PT ;  /* 0x00000030045b7812 */ /* 0x000fcc00078e3cff */
[----:B------:R0:W1:Y:S01]  /*27d0*/  @!UP1 SYNCS.EXCH.64 URZ, [UR20+0x2008], UR4 ;  /* 0x0020080414ff95b2 */ /* 0x0000620008000100 */
[----:B----4-:R0:W-:Y:S04]  /*27e0*/  STS.U8 [R4+UR20], R119 ;  /* 0x0000007704007988 */ /* 0x0101e80008000014 */
[----:B--2---:R0:W-:Y:S04]  /*27f0*/  STS.U8 [R4+UR20+0x200], R117 ;  /* 0x0002007504007988 */ /* 0x0041e80008000014 */
[----:B---3--:R0:W-:Y:S04]  /*2800*/  STS.U8 [R4+UR20+0x400], R123 ;  /* 0x0004007b04007988 */ /* 0x0081e80008000014 */
[----:B-----5:R0:W-:Y:S04]  /*2810*/  STS.U8 [R4+UR20+0x600], R121 ;  /* 0x0006007904007988 */ /* 0x0201e80008000014 */
[----:B------:R0:W-:Y:S04]  /*2820*/  STS.U8 [R83+UR20+0x80], R110 ;  /* 0x0000806e53007988 */ /* 0x0001e80008000014 */
[----:B------:R0:W-:Y:S04]  /*2830*/  STS.U8 [R83+UR20+0x280], R112 ;  /* 0x0002807053007988 */ /* 0x0001e80008000014 */
[----:B------:R0:W-:Y:S04]  /*2840*/  STS.U8 [R83+UR20+0x480], R114 ;  /* 0x0004807253007988 */ /* 0x0001e80008000014 */
[----:B------:R0:W-:Y:S04]  /*2850*/  STS.U8 [R83+UR20+0x680], R108 ;  /* 0x0006806c53007988 */ /* 0x0001e80008000014 */
[----:B------:R0:W-:Y:S04]  /*2860*/  STS.U8 [R90+UR20+0x100], R63 ;  /* 0x0001003f5a007988 */ /* 0x0001e80008000014 */
[----:B------:R0:W-:Y:S01]  /*2870*/  STS.U8 [R90+UR20+0x300], R95 ;  /* 0x0003005f5a007988 */ /* 0x0001e20008000014 */
[----:B------:R-:W-:-:S04]  /*2880*/  ISETP.NE.U32.AND P0, PT, RZ, UR7, PT ;  /* 0x00000007ff007c0c */ /* 0x000fc8000bf05070 */
[C---:B------:R-:W-:Y:S02]  /*2890*/  ISETP.LT.OR P2, PT, R5.reuse, 0x20, P0 ;  /* 0x000000200500780c */ /* 0x040fe40000741670 */
[----:B------:R-:W-:Y:S01]  /*28a0*/  ISETP.GE.AND P3, PT, R5, 0x40, PT ;  /* 0x000000400500780c */ /* 0x000fe20003f66270 */
[----:B------:R0:W-:Y:S04]  /*28b0*/  STS.U8 [R90+UR20+0x500], R113 ;  /* 0x000500715a007988 */ /* 0x0001e80008000014 */
        /* <DEDUP_REMOVED lines=20> */
[----:B------:R0:W-:Y:S01]  /*2a00*/  STS.U8 [R83+UR20+0xf80], R120 ;  /* 0x000f807853007988 */ /* 0x0001e20008000014 */
[----:B-1----:R1:W-:Y:S06]  /*2a10*/  MEMBAR.ALL.CTA ;  /* 0x0000000000007992 */ /* 0x0023ec0000008000 */
[----:B-1----:R-:W1:Y:S02]  /*2a20*/  FENCE.VIEW.ASYNC.S ;  /* 0x00000000000073c6 */ /* 0x002e640000000000 */
[----:B-1----:R-:W-:Y:S06]  /*2a30*/  BAR.SYNC.DEFER_BLOCKING 0x0 ;  /* 0x0000000000007b1d */ /* 0x002fec0000010000 */
[----:B------:R-:W-:Y:S05]  /*2a40*/  @P2 BRA `(.L_x_6) ;  /* 0x00000000003c2947 */ /* 0x000fea0003800000 */
[----:B0-----:R-:W-:Y:S02]  /*2a50*/  UIADD3 UR4, UPT, UPT, UR20, 0x800, URZ ;  /* 0x0000080014047890 */ /* 0x001fe4000fffe0ff */
[----:B------:R-:W-:Y:S02]  /*2a60*/  USHF.R.U32.HI UR6, URZ, 0x4, UR20 ;  /* 0x00000004ff067899 */ /* 0x000fe40008011614 */
[----:B------:R-:W-:Y:S02]  /*2a70*/  USHF.R.U32.HI UR4, URZ, 0x4, UR4 ;  /* 0x00000004ff047899 */ /* 0x000fe40008011604 */
[----:B------:R-:W-:Y:S02]  /*2a80*/  USGXT.U32 UR6, UR6, 0xe ;  /* 0x0000000e0606789a */ /* 0x000fe40008000000 */
[----:B------:R-:W-:Y:S01]  /*2a90*/  USGXT.U32 UR8, UR4, 0xe ;  /* 0x0000000e0408789a */ /* 0x000fe20008000000 */
[----:B------:R-:W-:Y:S02]  /*2aa0*/  UMOV UR5, URZ ;  /* 0x000000ff00057c82 */ /* 0x000fe40008000000 */
[----:B------:R-:W-:Y:S01]  /*2ab0*/  UMOV UR4, UR10 ;  /* 0x0000000a00047c82 */ /* 0x000fe20008000000 */
[----:B------:R-:W-:Y:S01]  /*2ac0*/  UMOV UR16, 0x0 ;  /* 0x0000000000107882 */ /* 0x000fe20000000000 */
[----:B------:R-:W-:Y:S01]  /*2ad0*/  UMOV UR17, 0x4108010 ;  /* 0x0410801000117882 */ /* 0x000fe20000000000 */
[----:B------:R-:W-:Y:S01]  /*2ae0*/  UMOV UR7, 0x80004020 ;  /* 0x8000402000077882 */ /* 0x000fe20000000000 */
[----:B------:R-:W-:Y:S01]  /*2af0*/  UMOV UR9, 0xc0004010 ;  /* 0xc000401000097882 */ /* 0x000fe20000000000 */
[----:B------:R-:W-:Y:S01]  /*2b00*/  UMOV UR4, UR4 ;  /* 0x0000000400047c82 */ /* 0x000fe20008000000 */
[----:B------:R1:W-:Y:S01]  /*2b10*/  UTCQMMA gdesc[UR6], gdesc[UR8], tmem[UR21], tmem[UR16], idesc[UR17], !UPT ;  /* 0x00ff1008060075ea */ /* 0x0003e2000f800315 */
[----:B------:R1:W-:Y:S01]  /*2b20*/  UTCBAR [UR4], URZ ;  /* 0x000000ff040073e9 */ /* 0x0003e200080000ff */
[----:B------:R-:W-:-:S02]  /*2b30*/  NOP ;  /* 0x0000000000007918 */ /* 0x000fc40000000000 */
.L_x_6:
[----:B01----:R-:W-:Y:S01]  /*2b40*/  UMOV UR4, URZ ;  /* 0x000000ff00047c82 */ /* 0x003fe20008000000 */
[----:B------:R-:W-:Y:S05]  /*2b50*/  @!P3 BRA `(.L_x_7) ;  /* 0x0000000c00bcb947 */ /* 0x000fea0003800000 */
[----:B------:R-:W-:Y:S01]  /*2b60*/  SHF.R.S32.HI R62, RZ, 0x1f, R5 ;  /* 0x0000001fff3e7819 */ /* 0x000fe20000011405 */
[----:B------:R-:W-:Y:S01]  /*2b70*/  UIADD3 UR5, UPT, UPT, UR20, 0x1800, URZ ;  /* 0x0000180014057890 */ /* 0x000fe2000fffe0ff */
[----:B------:R-:W-:Y:S01]  /*2b80*/  VIADD R93, R93, 0xffffffe0 ;  /* 0xffffffe05d5d7836 */ /* 0x000fe20000000000 */
[----:B------:R-:W-:Y:S01]  /*2b90*/  UIADD3 UR4, UPT, UPT, UR20, 0x1000, URZ ;  /* 0x0000100014047890 */ /* 0x000fe2000fffe0ff */
[----:B------:R-:W-:Y:S01]  /*2ba0*/  LEA.HI R62, R62, R5, RZ, 0x5 ;  /* 0x000000053e3e7211 */ /* 0x000fe200078f28ff */
[----:B------:R-:W-:Y:S01]  /*2bb0*/  USHF.R.U32.HI UR5, URZ, 0x4, UR5 ;  /* 0x00000004ff057899 */ /* 0x000fe20008011605 */
[----:B------:R-:W-:Y:S01]  /*2bc0*/  IMAD.MOV.U32 R63, RZ, RZ, RZ ;  /* 0x000000ffff3f7224 */ /* 0x000fe200078e00ff */
[----:B------:R-:W-:Y:S01]  /*2bd0*/  USHF.L.U32 UR14, UR14, 0x5, URZ ;  /* 0x000000050e0e7899 */ /* 0x000fe200080006ff */
[----:B------:R-:W-:Y:S01]  /*2be0*/  SHF.R.S32.HI R62, RZ, 0x5, R62 ;  /* 0x00000005ff3e7819 */ /* 0x000fe2000001143e */
[----:B------:R-:W-:Y:S02]  /*2bf0*/  USHF.L.U32 UR15, UR15, 0x5, URZ ;  /* 0x000000050f0f7899 */ /* 0x000fe400080006ff */
[----:B------:R-:W-:Y:S01]  /*2c00*/  USHF.R.U32.HI UR4, URZ, 0x4, UR4 ;  /* 0x00000004ff047899 */ /* 0x000fe20008011604 */
[----:B------:R-:W-:Y:S01]  /*2c10*/  VIMNMX R62, PT, PT, R62, 0x2, !PT ;  /* 0x000000023e3e7848 */ /* 0x000fe20007fe0100 */
[----:B------:R-:W-:-:S02]  /*2c20*/  USGXT.U32 UR16, UR5, 0xe ;  /* 0x0000000e0510789a */ /* 0x000fc40008000000 */
[----:B------:R-:W-:Y:S02]  /*2c30*/  USHF.R.S32.HI UR22, URZ, 0x1f, UR14 ;  /* 0x0000001fff167899 */ /* 0x000fe4000801140e */
[----:B------:R-:W-:Y:S01]  /*2c40*/  VIADD R92, R62, 0xffffffff ;  /* 0xffffffff3e5c7836 */ /* 0x000fe20000000000 */
[----:B------:R-:W-:Y:S02]  /*2c50*/  USHF.R.S32.HI UR23, URZ, 0x1f, UR15 ;  /* 0x0000001fff177899 */ /* 0x000fe4000801140f */
[----:B------:R-:W-:Y:S01]  /*2c60*/  USGXT.U32 UR8, UR4, 0xe ;  /* 0x0000000e0408789a */ /* 0x000fe20008000000 */
[----:B------:R-:W-:Y:S01]  /*2c70*/  UMOV UR13, UR10 ;  /* 0x0000000a000d7c82 */ /* 0x000fe20008000000 */
[----:B------:R-:W-:Y:S01]  /*2c80*/  UMOV UR17, 0x1 ;  /* 0x0000000100117882 */ /* 0x000fe20000000000 */
[----:B------:R-:W-:-:S09]  /*2c90*/  UMOV UR5, URZ ;  /* 0x000000ff00057c82 */ /* 0x000fd20008000000 */
.L_x_10:
[----:B------:R-:W-:Y:S01]  /*2ca0*/  IADD3 R76, P3, PT, R76, UR15, RZ ;  /* 0x0000000f4c4c7c10 */ /* 0x000fe2000ff7e0ff */
[----:B------:R-:W-:Y:S01]  /*2cb0*/  IMAD.U32 R63, R63, -0x80000000, RZ ;  /* 0x800000003f3f7824 */ /* 0x000fe200078e00ff */
[----:B------:R-:W-:Y:S02]  /*2cc0*/  IADD3 R86, P2, PT, R86, UR15, RZ ;  /* 0x0000000f56567c10 */ /* 0x000fe4000ff5e0ff */
[----:B------:R-:W-:Y:S02]  /*2cd0*/  IADD3.X R77, PT, PT, R77, UR23, RZ, P3, !PT ;  /* 0x000000174d4d7c10 */ /* 0x000fe40009ffe4ff */
[----:B------:R-:W-:Y:S02]  /*2ce0*/  IADD3 R52, P3, PT, R52, UR15, RZ ;  /* 0x0000000f34347c10 */ /* 0x000fe4000ff7e0ff */
[----:B------:R-:W-:Y:S02]  /*2cf0*/  IADD3.X R87, PT, PT, R87, UR23, RZ, P2, !PT ;  /* 0x0000001757577c10 */ /* 0x000fe400097fe4ff */
[----:B------:R-:W-:-:S02]  /*2d00*/  IADD3.X R53, PT, PT, R53, UR23, RZ, P3, !PT ;  /* 0x0000001735357c10 */ /* 0x000fc40009ffe4ff */
[----:B------:R-:W-:Y:S02]  /*2d10*/  IADD3 R44, P3, PT, R44, UR15, RZ ;  /* 0x0000000f2c2c7c10 */ /* 0x000fe4000ff7e0ff */
[----:B------:R-:W-:Y:S02]  /*2d20*/  IADD3 R88, P6, PT, R88, UR15, RZ ;  /* 0x0000000f58587c10 */ /* 0x000fe4000ffde0ff */
[----:B------:R-:W-:Y:S02]  /*2d30*/  IADD3.X R45, PT, PT, R45, UR23, RZ, P3, !PT ;  /* 0x000000172d2d7c10 */ /* 0x000fe40009ffe4ff */
[----:B------:R-:W-:Y:S02]  /*2d40*/  IADD3 R60, P5, PT, R60, UR15, RZ ;  /* 0x0000000f3c3c7c10 */ /* 0x000fe4000ffbe0ff */
[----:B------:R-:W-:Y:S02]  /*2d50*/  IADD3 R58, P4, PT, R58, UR15, RZ ;  /* 0x0000000f3a3a7c10 */ /* 0x000fe4000ff9e0ff */
[----:B------:R-:W-:-:S02]  /*2d60*/  IADD3 R54, P2, PT, R54, UR15, RZ ;  /* 0x0000000f36367c10 */ /* 0x000fc4000ff5e0ff */
[----:B0-----:R-:W0:Y:S01]  /*2d70*/  SYNCS.PHASECHK.TRANS64.TRYWAIT P3, [UR13], R63 ;  /* 0x0000003fff0075a7 */ /* 0x001e22000806110d */
[----:B------:R-:W-:Y:S02]  /*2d80*/  IADD3.X R89, PT, PT, R89, UR23, RZ, P6, !PT ;  /* 0x0000001759597c10 */ /* 0x000fe4000b7fe4ff */
[----:B------:R-:W-:Y:S02]  /*2d90*/  IADD3.X R61, PT, PT, R61, UR23, RZ, P5, !PT ;  /* 0x000000173d3d7c10 */ /* 0x000fe4000affe4ff */
[----:B------:R-:W-:Y:S02]  /*2da0*/  IADD3.X R59, PT, PT, R59, UR23, RZ, P4, !PT ;  /* 0x000000173b3b7c10 */ /* 0x000fe4000a7fe4ff */
[----:B------:R-:W-:Y:S02]  /*2db0*/  IADD3.X R55, PT, PT, R55, UR23, RZ, P2, !PT ;  /* 0x0000001737377c10 */ /* 0x000fe400097fe4ff */
[----:B------:R-:W-:Y:S02]  /*2dc0*/  IADD3 R56, P6, PT, R56, UR15, RZ ;  /* 0x0000000f38387c10 */ /* 0x000fe4000ffde0ff */
[----:B------:R-:W-:-:S02]  /*2dd0*/  IADD3 R74, P5, PT, R74, UR15, RZ ;  /* 0x0000000f4a4a7c10 */ /* 0x000fc4000ffbe0ff */
[----:B------:R-:W-:Y:S02]  /*2de0*/  IADD3 R68, P4, PT, R68, UR15, RZ ;  /* 0x0000000f44447c10 */ /* 0x000fe4000ff9e0ff */
[----:B------:R-:W-:Y:S02]  /*2df0*/  IADD3 R48, P2, PT, R48, UR15, RZ ;  /* 0x0000000f30307c10 */ /* 0x000fe4000ff5e0ff */
[----:B------:R-:W-:Y:S02]  /*2e00*/  IADD3.X R57, PT, PT, R57, UR23, RZ, P6, !PT ;  /* 0x0000001739397c10 */ /* 0x000fe4000b7fe4ff */
[----:B------:R-:W-:Y:S02]  /*2e10*/  IADD3.X R75, PT, PT, R75, UR23, RZ, P5, !PT ;  /* 0x000000174b4b7c10 */ /* 0x000fe4000affe4ff */
[----:B------:R-:W-:Y:S02]  /*2e20*/  IADD3.X R69, PT, PT, R69, UR23, RZ, P4, !PT ;  /* 0x0000001745457c10 */ /* 0x000fe4000a7fe4ff */
[----:B------:R-:W-:-:S02]  /*2e30*/  IADD3.X R49, PT, PT, R49, UR23, RZ, P2, !PT ;  /* 0x0000001731317c10 */ /* 0x000fc400097fe4ff */
[----:B------:R-:W-:Y:S02]  /*2e40*/  IADD3 R66, P6, PT, R66, UR15, RZ ;  /* 0x0000000f42427c10 */ /* 0x000fe4000ffde0ff */
[----:B------:R-:W-:Y:S02]  /*2e50*/  IADD3 R50, P5, PT, R50, UR15, RZ ;  /* 0x0000000f32327c10 */ /* 0x000fe4000ffbe0ff */
[----:B------:R-:W-:Y:S02]  /*2e60*/  IADD3 R46, P4, PT, R46, UR15, RZ ;  /* 0x0000000f2e2e7c10 */ /* 0x000fe4000ff9e0ff */
[----:B------:R-:W-:Y:S02]  /*2e70*/  IADD3 R70, P2, PT, R70, UR14, RZ ;  /* 0x0000000e46467c10 */ /* 0x000fe4000ff5e0ff */
[----:B------:R-:W-:Y:S02]  /*2e80*/  IADD3.X R67, PT, PT, R67, UR23, RZ, P6, !PT ;  /* 0x0000001743437c10 */ /* 0x000fe4000b7fe4ff */
[----:B------:R-:W-:-:S02]  /*2e90*/  IADD3.X R51, PT, PT, R51, UR23, RZ, P5, !PT ;  /* 0x0000001733337c10 */ /* 0x000fc4000affe4ff */
[----:B------:R-:W-:Y:S02]  /*2ea0*/  IADD3.X R47, PT, PT, R47, UR23, RZ, P4, !PT ;  /* 0x000000172f2f7c10 */ /* 0x000fe4000a7fe4ff */
[----:B------:R-:W-:Y:S02]  /*2eb0*/  IADD3.X R71, PT, PT, R71, UR22, RZ, P2, !PT ;  /* 0x0000001647477c10 */ /* 0x000fe400097fe4ff */
[----:B------:R-:W-:Y:S02]  /*2ec0*/  IADD3 R42, P6, PT, R42, UR15, RZ ;  /* 0x0000000f2a2a7c10 */ /* 0x000fe4000ffde0ff */
[----:B------:R-:W-:Y:S02]  /*2ed0*/  IADD3 R80, P5, PT, R80, UR14, RZ ;  /* 0x0000000e50507c10 */ /* 0x000fe4000ffbe0ff */
[----:B------:R-:W-:Y:S02]  /*2ee0*/  IADD3 R28, P4, PT, R28, UR14, RZ ;  /* 0x0000000e1c1c7c10 */ /* 0x000fe4000ff9e0ff */
[----:B------:R-:W-:-:S02]  /*2ef0*/  IADD3 R40, P2, PT, R40, UR14, RZ ;  /* 0x0000000e28287c10 */ /* 0x000fc4000ff5e0ff */
        /* <DEDUP_REMOVED lines=28> */
[-C--:B------:R-:W-:Y:S02]  /*30c0*/  ISETP.GE.AND P6, PT, R3, R93.reuse, PT ;  /* 0x0000005d0300720c */ /* 0x080fe40003fc6270 */
[----:B------:R-:W-:-:S02]  /*30d0*/  ISETP.GE.AND P5, PT, R6, R93, PT ;  /* 0x0000005d0600720c */ /* 0x000fc40003fa6270 */
[----:B------:R-:W-:Y:S01]  /*30e0*/  PRMT R125, RZ, 0x7610, R125 ;  /* 0x00007610ff7d7816 */ /* 0x000fe2000000007d */
[----:B0-----:R-:W-:Y:S10]  /*30f0*/  @!P3 BRA `(.L_x_8) ;  /* 0x000000200080b947 */ /* 0x001ff40003800000 */
.L_x_16:
[-C--:B------:R-:W-:Y:S01]  /*3100*/  ISETP.GE.AND P2, PT, R7, R93.reuse, PT ;  /* 0x0000005d0700720c */ /* 0x080fe20003f46270 */
[----:B------:R-:W2:Y:S01]  /*3110*/  @!P6 LDG.E.U8 R125, desc[UR18][R8.64] ;  /* 0x00000012087de981 */ /* 0x000ea2000c1e1100 */
[-C--:B------:R-:W-:Y:S02]  /*3120*/  ISETP.GE.AND P3, PT, R14, R93.reuse, PT ;  /* 0x0000005d0e00720c */ /* 0x080fe40003f66270 */
[----:B------:R-:W-:Y:S02]  /*3130*/  PRMT R123, RZ, 0x7610, R123 ;  /* 0x00007610ff7b7816 */ /* 0x000fe4000000007b */
[----:B------:R-:W-:Y:S02]  /*3140*/  PRMT R121, RZ, 0x7610, R121 ;  /* 0x00007610ff797816 */ /* 0x000fe40000000079 */
[----:B------:R-:W-:Y:S02]  /*3150*/  PRMT R119, RZ, 0x7610, R119 ;  /* 0x00007610ff777816 */ /* 0x000fe40000000077 */
[----:B------:R-:W3:Y:S01]  /*3160*/  @!P5 LDG.E.U8 R123, desc[UR18][R10.64] ;  /* 0x000000120a7bd981 */ /* 0x000ee2000c1e1100 */
[----:B------:R-:W-:-:S03]  /*3170*/  ISETP.GE.AND P5, PT, R32, R93, PT ;  /* 0x0000005d2000720c */ /* 0x000fc60003fa6270 */
[----:B------:R-:W4:Y:S01]  /*3180*/  @!P2 LDG.E.U8 R121, desc[UR18][R12.64] ;  /* 0x000000120c79a981 */ /* 0x000f22000c1e1100 */
[----:B------:R-:W-:-:S03]  /*3190*/  ISETP.GE.AND P2, PT, R15, R93, PT ;  /* 0x0000005d0f00720c */ /* 0x000fc60003f46270 */
[----:B------:R-:W5:Y:S01]  /*31a0*/  @!P3 LDG.E.U8 R119, desc[UR18][R16.64] ;  /* 0x000000121077b981 */ /* 0x000f62000c1e1100 */
[-C--:B------:R-:W-:Y:S02]  /*31b0*/  ISETP.GE.AND P3, PT, R27, R93.reuse, PT ;  /* 0x0000005d1b00720c */ /* 0x080fe40003f66270 */
[----:B------:R-:W-:Y:S02]  /*31c0*/  PRMT R94, RZ, 0x7610, R94 ;  /* 0x00007610ff5e7816 */ /* 0x000fe4000000005e */
[----:B------:R-:W-:Y:S02]  /*31d0*/  PRMT R95, RZ, 0x7610, R95 ;  /* 0x00007610ff5f7816 */ /* 0x000fe4000000005f */
[----:B------:R-:W-:Y:S02]  /*31e0*/  PRMT R97, RZ, 0x7610, R97 ;  /* 0x00007610ff617816 */ /* 0x000fe40000000061 */
[-C--:B------:R-:W-:Y:S01]  /*31f0*/  ISETP.GE.AND P4, PT, R20, R93.reuse, PT ;  /* 0x0000005d1400720c */ /* 0x080fe20003f86270 */
[----:B------:R-:W5:Y:S01]  /*3200*/  @!P2 LDG.E.U8 R94, desc[UR18][R18.64] ;  /* 0x00000012125ea981 */ /* 0x000f62000c1e1100 */
[----:B------:R-:W-:-:S02]  /*3210*/  ISETP.GE.AND P2, PT, R2, R93, PT ;  /* 0x0000005d0200720c */ /* 0x000fc40003f46270 */
[----:B------:R-:W-:Y:S01]  /*3220*/  PRMT R98, RZ, 0x7610, R98 ;  /* 0x00007610ff627816 */ /* 0x000fe20000000062 */
[----:B------:R-:W5:Y:S01]  /*3230*/  @!P3 LDG.E.U8 R95, desc[UR18][R30.64] ;  /* 0x000000121e5fb981 */ /* 0x000f62000c1e1100 */
[-C--:B------:R-:W-:Y:S02]  /*3240*/  ISETP.GE.AND P3, PT, R21, R93.reuse, PT ;  /* 0x0000005d1500720c */ /* 0x080fe40003f66270 */
[----:B------:R-:W-:Y:S01]  /*3250*/  PRMT R100, RZ, 0x7610, R100 ;  /* 0x00007610ff647816 */ /* 0x000fe20000000064 */
[----:B------:R-:W5:Y:S01]  /*3260*/  @!P5 LDG.E.U8 R97, desc[UR18][R34.64] ;  /* 0x000000122261d981 */ /* 0x000f62000c1e1100 */
[----:B------:R-:W-:Y:S02]  /*3270*/  ISETP.GE.AND P5, PT, R39, R93, PT ;  /* 0x0000005d2700720c */ /* 0x000fe40003fa6270 */
[----:B------:R-:W-:Y:S01]  /*3280*/  PRMT R102, RZ, 0x7610, R102 ;  /* 0x00007610ff667816 */ /* 0x000fe20000000066 */
[----:B------:R-:W5:Y:S01]  /*3290*/  @!P4 LDG.E.U8 R98, desc[UR18][R22.64] ;  /* 0x000000121662c981 */ /* 0x000f62000c1e1100 */
[----:B------:R-:W-:-:S02]  /*32a0*/  PRMT R99, RZ, 0x7610, R99 ;  /* 0x00007610ff637816 */ /* 0x000fc40000000063 */
[-C--:B------:R-:W-:Y:S01]  /*32b0*/  ISETP.GE.AND P6, PT, R65, R93.reuse, PT ;  /* 0x0000005d4100720c */ /* 0x080fe20003fc6270 */
[----:B------:R-:W5:Y:S01]  /*32c0*/  @!P2 LDG.E.U8 R100, desc[UR18][R72.64] ;  /* 0x000000124864a981 */ /* 0x000f62000c1e1100 */
[-C--:B------:R-:W-:Y:S02]  /*32d0*/  ISETP.GE.AND P4, PT, R82, R93.reuse, PT ;  /* 0x0000005d5200720c */ /* 0x080fe40003f86270 */
[-C--:B------:R-:W-:Y:S01]  /*32e0*/  ISETP.GE.AND P2, PT, R64, R93.reuse, PT ;  /* 0x0000005d4000720c */ /* 0x080fe20003f46270 */
[----:B------:R-:W5:Y:S01]  /*32f0*/  @!P3 LDG.E.U8 R102, desc[UR18][R24.64] ;  /* 0x000000121866b981 */ /* 0x000f62000c1e1100 */
[----:B------:R-:W-:-:S03]  /*3300*/  ISETP.GE.AND P3, PT, R26, R93, PT ;  /* 0x0000005d1a00720c */ /* 0x000fc60003f66270 */
[----:B------:R-:W5:Y:S01]  /*3310*/  @!P5 LDG.E.U8 R99, desc[UR18][R40.64] ;  /* 0x000000122863d981 */ /* 0x000f62000c1e1100 */
[----:B------:R-:W-:Y:S02]  /*3320*/  ISETP.GE.AND P5, PT, R0, R93, PT ;  /* 0x0000005d0000720c */ /* 0x000fe40003fa6270 */
[----:B------:R-:W-:Y:S02]  /*3330*/  PRMT R96, RZ, 0x7610, R96 ;  /* 0x00007610ff607816 */ /* 0x000fe40000000060 */
[----:B------:R-:W-:Y:S02]  /*3340*/  PRMT R104, RZ, 0x7610, R104 ;  /* 0x00007610ff687816 */ /* 0x000fe40000000068 */
[----:B------:R-:W-:Y:S02]  /*3350*/  PRMT R106, RZ, 0x7610, R106 ;  /* 0x00007610ff6a7816 */ /* 0x000fe4000000006a */
[----:B------:R-:W-:Y:S01]  /*3360*/  PRMT R101, RZ, 0x7610, R101 ;  /* 0x00007610ff657816 */ /* 0x000fe20000000065 */
[----:B------:R-:W5:Y:S01]  /*3370*/  @!P6 LDG.E.U8 R96, desc[UR18][R78.64] ;  /* 0x000000124e60e981 */ /* 0x000f62000c1e1100 */
[----:B------:R-:W-:-:S03]  /*3380*/  PRMT R108, RZ, 0x7610, R108 ;  /* 0x00007610ff6c7816 */ /* 0x000fc6000000006c */
[----:B------:R-:W5:Y:S04]  /*3390*/  @!P4 LDG.E.U8 R104, desc[UR18][R84.64] ;  /* 0x000000125468c981 */ /* 0x000f68000c1e1100 */
[----:B------:R-:W5:Y:S04]  /*33a0*/  @!P3 LDG.E.U8 R106, desc[UR18][R28.64] ;  /* 0x000000121c6ab981 */ /* 0x000f68000c1e1100 */
[----:B------:R-:W5:Y:S04]  /*33b0*/  @!P2 LDG.E.U8 R101, desc[UR18][R70.64] ;  /* 0x000000124665a981 */ /* 0x000f68000c1e1100 */
[----:B------:R-:W5:Y:S01]  /*33c0*/  @!P5 LDG.E.U8 R108, desc[UR18][R80.64] ;  /* 0x00000012506cd981 */ /* 0x000f62000c1e1100 */
[----:B------:R-:W-:Y:S01]  /*33d0*/  BAR.SYNC.DEFER_BLOCKING 0x0 ;  /* 0x0000000000007b1d */ /* 0x000fe20000010000 */
[----:B------:R-:W-:-:S02]  /*33e0*/  ISETP.GE.AND P4, PT, R33, R93, PT ;  /* 0x0000005d2100720c */ /* 0x000fc40003f86270 */
[----:B------:R-:W-:Y:S02]  /*33f0*/  PRMT R116, RZ, 0x7610, R116 ;  /* 0x00007610ff747816 */ /* 0x000fe40000000074 */
[----:B------:R-:W-:-:S09]  /*3400*/  PRMT R118, RZ, 0x7610, R118 ;  /* 0x00007610ff767816 */ /* 0x000fd20000000076 */
[----:B------:R-:W-:Y:S02]  /*3410*/  @!P4 IMAD.MOV.U32 R62, RZ, RZ, R68 ;  /* 0x000000ffff3ec224 */ /* 0x000fe400078e0044 */
[----:B------:R-:W-:Y:S01]  /*3420*/  @!P4 IMAD.MOV.U32 R63, RZ, RZ, R69 ;  /* 0x000000ffff3fc224 */ /* 0x000fe200078e0045 */
[----:B------:R-:W-:-:S04]  /*3430*/  PRMT R120, RZ, 0x7610, R120 ;  /* 0x00007610ff787816 */ /* 0x000fc80000000078 */
[----:B------:R0:W5:Y:S02]  /*3440*/  @!P4 LDG.E.U8 R116, desc[UR18][R62.64] ;  /* 0x000000123e74c981 */ /* 0x000164000c1e1100 */
[----:B0-----:R-:W-:Y:S02]  /*3450*/  @!P4 IMAD.MOV.U32 R62, RZ, RZ, R74 ;  /* 0x000000ffff3ec224 */ /* 0x001fe400078e004a */
[----:B------:R-:W-:-:S05]  /*3460*/  @!P4 IMAD.MOV.U32 R63, RZ, RZ, R75 ;  /* 0x000000ffff3fc224 */ /* 0x000fca00078e004b */
[----:B------:R0:W5:Y:S01]  /*3470*/  @!P4 LDG.E.U8 R118, desc[UR18][R62.64] ;  /* 0x000000123e76c981 */ /* 0x000162000c1e1100 */
[----:B------:R-:W-:Y:S01]  /*3480*/  PRMT R122, RZ, 0x7610, R122 ;  /* 0x00007610ff7a7816 */ /* 0x000fe2000000007a */
[----:B0-----:R-:W-:Y:S02]  /*3490*/  @!P4 IMAD.MOV.U32 R62, RZ, RZ, R76 ;  /* 0x000000ffff3ec224 */ /* 0x001fe400078e004c */
[----:B------:R-:W-:-:S05]  /*34a0*/  @!P4 IMAD.MOV.U32 R63, RZ, RZ, R77 ;  /* 0x000000ffff3fc224 */ /* 0x000fca00078e004d */
[----:B------:R0:W5:Y:S01]  /*34b0*/  @!P4 LDG.E.U8 R120, desc[UR18][R62.64] ;  /* 0x000000123e78c981 */ /* 0x000162000c1e1100 */
[----:B------:R-:W-:Y:S02]  /*34c0*/  PRMT R103, RZ, 0x7610, R103 ;  /* 0x00007610ff677816 */ /* 0x000fe40000000067 */
[----:B------:R-:W-:Y:S02]  /*34d0*/  PRMT R105, RZ, 0x7610, R105 ;  /* 0x00007610ff697816 */ /* 0x000fe40000000069 */
[----:B------:R-:W-:Y:S02]  /*34e0*/  PRMT R107, RZ, 0x7610, R107 ;  /* 0x00007610ff6b7816 */ /* 0x000fe4000000006b */
[----:B------:R-:W-:Y:S01]  /*34f0*/  PRMT R109, RZ, 0x7610, R109 ;  /* 0x00007610ff6d7816 */ /* 0x000fe2000000006d */
[----:B------:R-:W5:Y:S01]  /*3500*/  @!P4 LDG.E.U8 R103, desc[UR18][R42.64] ;  /* 0x000000122a67c981 */ /* 0x000f62000c1e1100 */
[----:B0-----:R-:W-:Y:S02]  /*3510*/  @!P4 IMAD.MOV.U32 R62, RZ, RZ, R86 ;  /* 0x000000ffff3ec224 */ /* 0x001fe400078e0056 */
[----:B------:R-:W-:Y:S01]  /*3520*/  @!P4 IMAD.MOV.U32 R63, RZ, RZ, R87 ;  /* 0x000000ffff3fc224 */ /* 0x000fe200078e0057 */
[----:B------:R-:W-:Y:S01]  /*3530*/  PRMT R111, RZ, 0x7610, R111 ;  /* 0x00007610ff6f7816 */ /* 0x000fe2000000006f */
[----:B------:R-:W5:Y:S01]  /*3540*/  @!P4 LDG.E.U8 R105, desc[UR18][R46.64] ;  /* 0x000000122e69c981 */ /* 0x000f62000c1e1100 */
[----:B------:R-:W-:-:S02]  /*3550*/  PRMT R113, RZ, 0x7610, R113 ;  /* 0x00007610ff717816 */ /* 0x000fc40000000071 */
[----:B------:R-:W-:Y:S01]  /*3560*/  PRMT R115, RZ, 0x7610, R115 ;  /* 0x00007610ff737816 */ /* 0x000fe20000000073 */
[----:B------:R0:W5:Y:S01]  /*3570*/  @!P4 LDG.E.U8 R122, desc[UR18][R62.64] ;  /* 0x000000123e7ac981 */ /* 0x000162000c1e1100 */
[----:B------:R-:W-:Y:S02]  /*3580*/  PRMT R117, RZ, 0x7610, R117 ;  /* 0x00007610ff757816 */ /* 0x000fe40000000075 */
[----:B------:R-:W-:Y:S01]  /*3590*/  PRMT R110, RZ, 0x7610, R110 ;  /* 0x00007610ff6e7816 */ /* 0x000fe2000000006e */
[----:B------:R-:W5:Y:S01]  /*35a0*/  @!P4 LDG.E.U8 R107, desc[UR18][R50.64] ;  /* 0x00000012326bc981 */ /* 0x000f62000c1e1100 */
[----:B------:R-:W-:Y:S02]  /*35b0*/  PRMT R112, RZ, 0x7610, R112 ;  /* 0x00007610ff707816 */ /* 0x000fe40000000070 */
[----:B------:R-:W-:Y:S01]  /*35c0*/  PRMT R114, RZ, 0x7610, R114 ;  /* 0x00007610ff727816 */ /* 0x000fe20000000072 */
[----:B------:R-:W5:Y:S01]  /*35d0*/  @!P4 LDG.E.U8 R109, desc[UR18][R52.64] ;  /* 0x00000012346dc981 */ /* 0x000f62000c1e1100 */
[----:B------:R-:W-:Y:S01]  /*35e0*/  PRMT R124, RZ, 0x7610, R124 ;  /* 0x00007610ff7c7816 */ /* 0x000fe2000000007c */
[----:B0-----:R-:W-:-:S02]  /*35f0*/  @!P4 IMAD.MOV.U32 R62, RZ, RZ, R88 ;  /* 0x000000ffff3ec224 */ /* 0x001fc400078e0058 */
[----:B------:R-:W-:Y:S01]  /*3600*/  @!P4 IMAD.MOV.U32 R63, RZ, RZ, R89 ;  /* 0x000000ffff3fc224 */ /* 0x000fe200078e0059 */
[----:B------:R-:W5:Y:S04]  /*3610*/  @!P4 LDG.E.U8 R111, desc[UR18][R54.64] ;  /* 0x00000012366fc981 */ /* 0x000f68000c1e1100 */
[----:B------:R-:W5:Y:S04]  /*3620*/  @!P4 LDG.E.U8 R113, desc[UR18][R56.64] ;  /* 0x000000123871c981 */ /* 0x000f68000c1e1100 */
[----:B------:R-:W5:Y:S04]  /*3630*/  @!P4 LDG.E.U8 R115, desc[UR18][R58.64] ;  /* 0x000000123a73c981 */ /* 0x000f68000c1e1100 */
[----:B------:R-:W5:Y:S04]  /*3640*/  @!P4 LDG.E.U8 R117, desc[UR18][R60.64] ;  /* 0x000000123c75c981 */ /* 0x000f68000c1e1100 */
[----:B------:R-:W5:Y:S04]  /*3650*/  @!P4 LDG.E.U8 R110, desc[UR18][R44.64] ;  /* 0x000000122c6ec981 */ /* 0x000f68000c1e1100 */
[----:B------:R-:W5:Y:S04]  /*3660*/  @!P4 LDG.E.U8 R112, desc[UR18][R48.64] ;  /* 0x000000123070c981 */ /* 0x000f68000c1e1100 */
[----:B------:R-:W5:Y:S04]  /*3670*/  @!P4 LDG.E.U8 R114, desc[UR18][R66.64] ;  /* 0x000000124272c981 */ /* 0x000f68000c1e1100 */
[----:B------:R-:W5:Y:S01]  /*3680*/  @!P4 LDG.E.U8 R124, desc[UR18][R62.64] ;  /* 0x000000123e7cc981 */ /* 0x000f62000c1e1100 */
[----:B------:R-:W-:Y:S01]  /*3690*/  ULEA UR13, UR17, UR20, 0x3 ;  /* 0x00000014110d7291 */ /* 0x000fe2000f8e18ff */
[----:B------:R-:W-:-:S03]  /*36a0*/  UMOV UR4, UR5 ;  /* 0x0000000500047c82 */ /* 0x000fc60008000000 */
[----:B------:R-:W-:Y:S01]  /*36b0*/  UIADD3 UR13, UPT, UPT, UR13, 0x2000, URZ ;  /* 0x000020000d0d7890 */ /* 0x000fe2000fffe0ff */
[----:B--2---:R0:W-:Y:S04]  /*36c0*/  STS.U8 [R4+UR20+0x1000], R125 ;  /* 0x0010007d04007988 */ /* 0x0041e80008000014 */
[----:B---3--:R0:W-:Y:S04]  /*36d0*/  STS.U8 [R4+UR20+0x1200], R123 ;  /* 0x0012007b04007988 */ /* 0x0081e80008000014 */
[----:B----4-:R0:W-:Y:S04]  /*36e0*/  STS.U8 [R4+UR20+0x1400], R121 ;  /* 0x0014007904007988 */ /* 0x0101e80008000014 */
[----:B-----5:R0:W-:Y:S04]  /*36f0*/  STS.U8 [R4+UR20+0x1600], R119 ;  /* 0x0016007704007988 */ /* 0x0201e80008000014 */
        /* <DEDUP_REMOVED lines=28> */
[----:B------:R1:W-:Y:S06]  /*38c0*/  MEMBAR.ALL.CTA ;  /* 0x0000000000007992 */ /* 0x0003ec0000008000 */
[----:B-1----:R-:W1:Y:S02]  /*38d0*/  FENCE.VIEW.ASYNC.S ;  /* 0x00000000000073c6 */ /* 0x002e640000000000 */
[----:B-1----:R-:W-:Y:S06]  /*38e0*/  BAR.SYNC.DEFER_BLOCKING 0x0 ;  /* 0x0000000000007b1d */ /* 0x002fec0000010000 */
[----:B------:R-:W-:Y:S05]  /*38f0*/  @P0 BRA `(.L_x_9) ;  /* 0x00000000002c0947 */ /* 0x000fea0003800000 */
[----:B------:R-:W-:Y:S01]  /*3900*/  UMOV UR6, UR13 ;  /* 0x0000000d00067c82 */ /* 0x000fe20008000000 */
[----:B------:R-:W-:Y:S01]  /*3910*/  UMOV UR7, URZ ;  /* 0x000000ff00077c82 */ /* 0x000fe20008000000 */
[----:B------:R-:W-:Y:S01]  /*3920*/  UMOV UR9, 0x80004020 ;  /* 0x8000402000097882 */ /* 0x000fe20000000000 */
[----:B------:R-:W-:Y:S01]  /*3930*/  UMOV UR10, UR16 ;  /* 0x00000010000a7c82 */ /* 0x000fe20008000000 */
[----:B------:R-:W-:Y:S01]  /*3940*/  UMOV UR11, 0xc0004010 ;  /* 0xc0004010000b7882 */ /* 0x000fe20000000000 */
[----:B------:R-:W-:Y:S01]  /*3950*/  UMOV UR24, 0x0 ;  /* 0x0000000000187882 */ /* 0x000fe20000000000 */
[----:B------:R-:W-:Y:S01]  /*3960*/  UMOV UR25, 0x4108010 ;  /* 0x0410801000197882 */ /* 0x000fe20000000000 */
[----:B------:R-:W-:Y:S01]  /*3970*/  UMOV UR5, UR6 ;  /* 0x0000000600057c82 */ /* 0x000fe20008000000 */
[----:B------:R1:W-:Y:S01]  /*3980*/  UTCQMMA gdesc[UR8], gdesc[UR10], tmem[UR21], tmem[UR24], idesc[UR25], UPT ;  /* 0x00ff180a080075ea */ /* 0x0003e2000b800315 */
[----:B------:R1:W-:Y:S01]  /*3990*/  UTCBAR [UR5], URZ ;  /* 0x000000ff050073e9 */ /* 0x0003e200080000ff */
[----:B------:R-:W-:-:S02]  /*39a0*/  NOP ;  /* 0x0000000000007918 */ /* 0x000fc40000000000 */
.L_x_9:
[----:B------:R-:W-:Y:S01]  /*39b0*/  VIADD R92, R92, 0xffffffff ;  /* 0xffffffff5c5c7836 */ /* 0x000fe20000000000 */
[----:B------:R-:W-:Y:S01]  /*39c0*/  UIADD3 UR17, UPT, UPT, UR17, 0x1, URZ ;  /* 0x0000000111117890 */ /* 0x000fe2000fffe0ff */
[----:B------:R-:W-:Y:S02]  /*39d0*/  IMAD.U32 R63, RZ, RZ, UR4 ;  /* 0x00000004ff3f7e24 */ /* 0x000fe4000f8e00ff */
[----:B------:R-:W-:Y:S01]  /*39e0*/  VIADD R93, R93, 0xffffffe0 ;  /* 0xffffffe05d5d7836 */ /* 0x000fe20000000000 */
[----:B------:R-:W-:Y:S01]  /*39f0*/  ISETP.NE.U32.AND P2, PT, R92, RZ, PT ;  /* 0x000000ff5c00720c */ /* 0x000fe20003f45070 */
[----:B------:R-:W-:-:S04]  /*3a00*/  UISETP.GT.AND UP1, UPT, UR17, 0x1, UPT ;  /* 0x000000011100788c */ /* 0x000fc8000bf24270 */
[----:B-1----:R-:W-:Y:S02]  /*3a10*/  USEL UR5, URZ, 0x1, !UP1 ;  /* 0x00000001ff057887 */ /* 0x002fe4000c800000 */
[----:B------:R-:W-:Y:S02]  /*3a20*/  USEL UR17, UR17, URZ, !UP1 ;  /* 0x000000ff11117287 */ /* 0x000fe4000c800000 */
[----:B------:R-:W-:-:S04]  /*3a30*/  ULOP3.LUT UR5, UR4, UR5, URZ, 0x3c, !UPT ;  /* 0x0000000504057292 */ /* 0x000fc8000f8e3cff */
[----:B------:R-:W-:Y:S08]  /*3a40*/  @P2 BRA `(.L_x_10) ;  /* 0xfffffff000942947 */ /* 0x000ff0000383ffff */
.L_x_7:
[----:B------:R-:W-:-:S13]  /*3a50*/  ISETP.GE.AND P0, PT, R5, 0x20, PT ;  /* 0x000000200500780c */ /* 0x000fda0003f06270 */
[----:B------:R-:W-:Y:S05]  /*3a60*/  @!P0 BRA `(.L_x_11) ;  /* 0x0000000000108947 */ /* 0x000fea0003800000 */
[----:B------:R-:W-:-:S06]  /*3a70*/  USHF.L.U32 UR4, UR4, 0x1f, URZ ;  /* 0x0000001f04047899 */ /* 0x000fcc00080006ff */
[----:B0-----:R-:W-:-:S04]  /*3a80*/  IMAD.U32 R4, RZ, RZ, UR4 ;  /* 0x00000004ff047e24 */ /* 0x001fc8000f8e00ff */
[----:B------:R-:W0:Y:S02]  /*3a90*/  SYNCS.PHASECHK.TRANS64.TRYWAIT P0, [UR13], R4 ;  /* 0x00000004ff0075a7 */ /* 0x000e24000800110d */
[----:B0-----:R-:W-:Y:S05]  /*3aa0*/  @!P0 BRA `(.L_x_12) ;  /* 0x0000001800208947 */ /* 0x001fea0003800000 */
.L_x_11:
[----:B------:R-:W-:Y:S01]  /*3ab0*/  BAR.SYNC.DEFER_BLOCKING 0x0 ;  /* 0x0000000000007b1d */ /* 0x000fe20000010000 */
[C---:B------:R-:W-:Y:S01]  /*3ac0*/  IMAD.SHL.U32 R40, R37.reuse, 0x200, RZ ;  /* 0x0000020025287824 */ /* 0x040fe200078e00ff */
[C-C-:B------:R-:W-:Y:S01]  /*3ad0*/  LOP3.LUT R44, R38.reuse, 0xa, R3.reuse, 0xfe, !PT ;  /* 0x0000000a262c7812 */ /* 0x140fe200078efe03 */
[C---:B------:R-:W-:Y:S01]  /*3ae0*/  IMAD.SHL.U32 R39, R37.reuse, 0x10, RZ ;  /* 0x0000001025277824 */ /* 0x040fe200078e00ff */
[----:B------:R-:W-:Y:S01]  /*3af0*/  LOP3.LUT R46, R38, 0x8, R3, 0xfe, !PT ;  /* 0x00000008262e7812 */ /* 0x000fe200078efe03 */
[C---:B------:R-:W-:Y:S01]  /*3b00*/  IMAD.SHL.U32 R42, R37.reuse, 0x40, RZ ;  /* 0x00000040252a7824 */ /* 0x040fe200078e00ff */
[----:B------:R-:W-:Y:S01]  /*3b10*/  LOP3.LUT R43, R40, 0x2000, RZ, 0xc0, !PT ;  /* 0x00002000282b7812 */ /* 0x000fe200078ec0ff */
[----:B------:R-:W-:Y:S01]  /*3b20*/  IMAD.SHL.U32 R41, R37, 0x8, RZ ;  /* 0x0000000825297824 */ /* 0x000fe200078e00ff */
[C---:B------:R-:W-:Y:S01]  /*3b30*/  LOP3.LUT R40, R39.reuse, 0xf0, RZ, 0xc0, !PT ;  /* 0x000000f027287812 */ /* 0x040fe200078ec0ff */
[----:B------:R-:W1:Y:S01]  /*3b40*/  LDCU UR4, c[0x0][0x3b4] ;  /* 0x00007680ff0477ac */ /* 0x000e620008000800 */
[----:B------:R-:W-:-:S02]  /*3b50*/  LOP3.LUT R39, R39, 0x3f0, RZ, 0xc0, !PT ;  /* 0x000003f027277812 */ /* 0x000fc400078ec0ff */
[----:B------:R-:W-:Y:S01]  /*3b60*/  LOP3.LUT R42, R42, 0x1000, RZ, 0xc0, !PT ;  /* 0x000010002a2a7812 */ /* 0x000fe200078ec0ff */
[----:B------:R-:W2:Y:S01]  /*3b70*/  LDCU.128 UR8, c[0x0][0x390] ;  /* 0x00007200ff0877ac */ /* 0x000ea20008000c00 */
[----:B------:R-:W-:Y:S02]  /*3b80*/  IADD3 R43, PT, PT, R40, UR20, R43 ;  /* 0x00000014282b7c10 */ /* 0x000fe4000fffe02b */
[----:B------:R-:W-:Y:S02]  /*3b90*/  IADD3 R39, PT, PT, R39, UR20, R42 ;  /* 0x0000001427277c10 */ /* 0x000fe4000fffe02a */
[----:B------:R-:W-:Y:S02]  /*3ba0*/  LOP3.LUT R40, R41, 0x300, RZ, 0xc0, !PT ;  /* 0x0000030029287812 */ /* 0x000fe400078ec0ff */
[----:B------:R-:W-:-:S03]  /*3bb0*/  LEA.HI R37, R37, R38, RZ, 0x1a ;  /* 0x0000002625257211 */ /* 0x000fc600078fd0ff */
[----:B------:R-:W-:Y:S01]  /*3bc0*/  IMAD.IADD R40, R40, 0x1, R43 ;  /* 0x0000000128287824 */ /* 0x000fe200078e022b */
[----:B------:R-:W3:Y:S02]  /*3bd0*/  @!P1 SYNCS.CCTL.IV [UR20+0x2000] ;  /* 0x00200000ff0099b1 */ /* 0x000ee40008000014 */
[----:B---3--:R-:W-:Y:S01]  /*3be0*/  BAR.SYNC.DEFER_BLOCKING 0x0 ;  /* 0x0000000000007b1d */ /* 0x008fe20000010000 */
[----:B--2---:R-:W-:-:S05]  /*3bf0*/  ISETP.GE.AND P0, PT, R36, UR10, PT ;  /* 0x0000000a24007c0c */ /* 0x004fca000bf06270 */
[----:B0-----:R-:W-:Y:S01]  /*3c00*/  LDTM.16dp32bit_t0_t15.x32 R4, tmem[UR12] ;  /* 0x0000000c000479ee */ /* 0x001fe20008a80000 */
[----:B------:R-:W0:Y:S01]  /*3c10*/  LDTM.16dp32bit_t16_t31.x32 R4, tmem[UR12+0x20] ;  /* 0x0000200c000479ee */ /* 0x000e220008aa0000 */
[----:B------:R-:W2:Y:S01]  /*3c20*/  @!P1 SYNCS.CCTL.IV [UR20+0x2008] ;  /* 0x00200800ff0099b1 */ /* 0x000ea20008000014 */
[----:B------:R-:W-:Y:S01]  /*3c30*/  NOP ;  /* 0x0000000000007918 */ /* 0x000fe20000000000 */
[----:B0-----:R-:W-:Y:S02]  /*3c40*/  F2FP.SATFINITE.E4M3.F32.PACK_AB_MERGE_C R4, R5, R4, RZ ;  /* 0x000000040504723e */ /* 0x001fe400048070ff */
[----:B------:R-:W-:Y:S02]  /*3c50*/  F2FP.SATFINITE.E4M3.F32.PACK_AB_MERGE_C R6, R7, R6, RZ ;  /* 0x000000060706723e */ /* 0x000fe400048070ff */
[----:B------:R-:W-:Y:S02]  /*3c60*/  F2FP.SATFINITE.E4M3.F32.PACK_AB_MERGE_C R8, R9, R8, RZ ;  /* 0x000000080908723e */ /* 0x000fe400048070ff */
[----:B------:R-:W-:-:S02]  /*3c70*/  F2FP.SATFINITE.E4M3.F32.PACK_AB_MERGE_C R12, R13, R12, RZ ;  /* 0x0000000c0d0c723e */ /* 0x000fc400048070ff */
[----:B------:R-:W-:Y:S02]  /*3c80*/  F2FP.SATFINITE.E4M3.F32.PACK_AB_MERGE_C R14, R15, R14, RZ ;  /* 0x0000000e0f0e723e */ /* 0x000fe400048070ff */
[----:B------:R-:W-:Y:S02]  /*3c90*/  F2FP.SATFINITE.E4M3.F32.PACK_AB_MERGE_C R16, R17, R16, RZ ;  /* 0x000000101110723e */ /* 0x000fe400048070ff */
[----:B------:R-:W-:Y:S02]  /*3ca0*/  F2FP.SATFINITE.E4M3.F32.PACK_AB_MERGE_C R20, R21, R20, RZ ;  /* 0x000000141514723e */ /* 0x000fe400048070ff */
[----:B------:R-:W-:Y:S02]  /*3cb0*/  F2FP.SATFINITE.E4M3.F32.PACK_AB_MERGE_C R22, R23, R22, RZ ;  /* 0x000000161716723e */ /* 0x000fe400048070ff */
[----:B------:R-:W-:Y:S02]  /*3cc0*/  F2FP.SATFINITE.E4M3.F32.PACK_AB_MERGE_C R24, R25, R24, RZ ;  /* 0x000000181918723e */ /* 0x000fe400048070ff */
[----:B------:R-:W-:-:S02]  /*3cd0*/  F2FP.SATFINITE.E4M3.F32.PACK_AB_MERGE_C R18, R19, R18, RZ ;  /* 0x000000121312723e */ /* 0x000fc400048070ff */
[----:B------:R-:W-:Y:S02]  /*3ce0*/  F2FP.SATFINITE.E4M3.F32.PACK_AB_MERGE_C R26, R27, R26, RZ ;  /* 0x0000001a1b1a723e */ /* 0x000fe400048070ff */
[----:B------:R-:W-:Y:S02]  /*3cf0*/  F2FP.SATFINITE.E4M3.F32.PACK_AB_MERGE_C R28, R29, R28, RZ ;  /* 0x0000001c1d1c723e */ /* 0x000fe400048070ff */
[----:B------:R-:W-:Y:S02]  /*3d00*/  LOP3.LUT R19, R4, 0xffff, RZ, 0xc0, !PT ;  /* 0x0000ffff04137812 */ /* 0x000fe400078ec0ff */
[----:B------:R-:W-:Y:S02]  /*3d10*/  LOP3.LUT R42, R6, 0xffff, RZ, 0xc0, !PT ;  /* 0x0000ffff062a7812 */ /* 0x000fe400078ec0ff */
[----:B------:R-:W-:Y:S02]  /*3d20*/  LOP3.LUT R21, R8, 0xffff, RZ, 0xc0, !PT ;  /* 0x0000ffff08157812 */ /* 0x000fe400078ec0ff */
[----:B------:R-:W-:-:S02]  /*3d30*/  LOP3.LUT R23, R12, 0xffff, RZ, 0xc0, !PT ;  /* 0x0000ffff0c177812 */ /* 0x000fc400078ec0ff */
[----:B------:R-:W-:Y:S02]  /*3d40*/  LOP3.LUT R14, R14, 0xffff, RZ, 0xc0, !PT ;  /* 0x0000ffff0e0e7812 */ /* 0x000fe400078ec0ff */
[----:B------:R-:W-:Y:S02]  /*3d50*/  LOP3.LUT R25, R16, 0xffff, RZ, 0xc0, !PT ;  /* 0x0000ffff10197812 */ /* 0x000fe400078ec0ff */
[----:B------:R-:W-:Y:S02]  /*3d60*/  LOP3.LUT R20, R20, 0xffff, RZ, 0xc0, !PT ;  /* 0x0000ffff14147812 */ /* 0x000fe400078ec0ff */
[----:B------:R-:W-:Y:S02]  /*3d70*/  LOP3.LUT R27, R22, 0xffff, RZ, 0xc0, !PT ;  /* 0x0000ffff161b7812 */ /* 0x000fe400078ec0ff */
[----:B------:R-:W-:Y:S02]  /*3d80*/  LOP3.LUT R29, R24, 0xffff, RZ, 0xc0, !PT ;  /* 0x0000ffff181d7812 */ /* 0x000fe400078ec0ff */
[----:B------:R-:W-:-:S02]  /*3d90*/  F2FP.SATFINITE.E4M3.F32.PACK_AB_MERGE_C R30, R31, R30, RZ ;  /* 0x0000001e1f1e723e */ /* 0x000fc400048070ff */
[----:B------:R-:W-:Y:S02]  /*3da0*/  F2FP.SATFINITE.E4M3.F32.PACK_AB_MERGE_C R32, R33, R32, RZ ;  /* 0x000000202120723e */ /* 0x000fe400048070ff */
[--C-:B------:R-:W-:Y:S02]  /*3db0*/  PRMT R4, R21, 0x3340, R0.reuse ;  /* 0x0000334015047816 */ /* 0x100fe40000000000 */
[--C-:B------:R-:W-:Y:S02]  /*3dc0*/  PRMT R6, R25, 0x3340, R0.reuse ;  /* 0x0000334019067816 */ /* 0x100fe40000000000 */
[----:B------:R-:W-:Y:S02]  /*3dd0*/  PRMT R8, R29, 0x3340, R0 ;  /* 0x000033401d087816 */ /* 0x000fe40000000000 */
[----:B------:R-:W-:Y:S02]  /*3de0*/  PRMT R5, R19, 0x3340, R42 ;  /* 0x0000334013057816 */ /* 0x000fe4000000002a */
[----:B------:R-:W-:-:S02]  /*3df0*/  PRMT R7, R23, 0x3340, R14 ;  /* 0x0000334017077816 */ /* 0x000fc4000000000e */
[----:B------:R-:W-:Y:S02]  /*3e00*/  PRMT R9, R20, 0x3340, R27 ;  /* 0x0000334014097816 */ /* 0x000fe4000000001b */
[----:B------:R-:W-:Y:S02]  /*3e10*/  F2FP.SATFINITE.E4M3.F32.PACK_AB_MERGE_C R10, R11, R10, RZ ;  /* 0x0000000a0b0a723e */ /* 0x000fe400048070ff */
[----:B------:R-:W-:Y:S02]  /*3e20*/  LOP3.LUT R28, R28, 0xffff, RZ, 0xc0, !PT ;  /* 0x0000ffff1c1c7812 */ /* 0x000fe400078ec0ff */
[----:B------:R-:W-:Y:S02]  /*3e30*/  LOP3.LUT R31, R30, 0xffff, RZ, 0xc0, !PT ;  /* 0x0000ffff1e1f7812 */ /* 0x000fe400078ec0ff */
[----:B------:R-:W-:Y:S02]  /*3e40*/  LOP3.LUT R33, R32, 0xffff, RZ, 0xc0, !PT ;  /* 0x0000ffff20217812 */ /* 0x000fe400078ec0ff */
[----:B------:R-:W-:-:S02]  /*3e50*/  PRMT R11, R5, 0x5410, R4 ;  /* 0x00005410050b7816 */ /* 0x000fc40000000004 */
[----:B------:R-:W-:Y:S02]  /*3e60*/  PRMT R13, R7, 0x5410, R6 ;  /* 0x00005410070d7816 */ /* 0x000fe40000000006 */
[----:B------:R-:W-:Y:S02]  /*3e70*/  PRMT R15, R9, 0x5410, R8 ;  /* 0x00005410090f7816 */ /* 0x000fe40000000008 */
[----:B------:R-:W-:Y:S02]  /*3e80*/  SHF.R.U32.HI R4, RZ, 0x8, R19 ;  /* 0x00000008ff047819 */ /* 0x000fe40000011613 */
[----:B------:R-:W-:Y:S01]  /*3e90*/  SHF.R.U32.HI R5, RZ, 0x8, R42 ;  /* 0x00000008ff057819 */ /* 0x000fe2000001162a */
[----:B------:R-:W-:Y:S01]  /*3ea0*/  IMAD.IADD R42, R38, 0x1, R2 ;  /* 0x00000001262a7824 */ /* 0x000fe200078e0202 */
[----:B------:R-:W-:Y:S01]  /*3eb0*/  SHF.R.U32.HI R6, RZ, 0x8, R21 ;  /* 0x00000008ff067819 */ /* 0x000fe20000011615 */
[----:B-1----:R-:W-:Y:S01]  /*3ec0*/  IMAD R2, R36, UR4, RZ ;  /* 0x0000000424027c24 */ /* 0x002fe2000f8e02ff */
[----:B------:R-:W-:-:S02]  /*3ed0*/  SHF.R.U32.HI R7, RZ, 0x8, R23 ;  /* 0x00000008ff077819 */ /* 0x000fc40000011617 */
[----:B------:R-:W-:Y:S02]  /*3ee0*/  SHF.R.U32.HI R8, RZ, 0x8, R14 ;  /* 0x00000008ff087819 */ /* 0x000fe4000001160e */
[----:B------:R-:W-:Y:S02]  /*3ef0*/  SHF.R.U32.HI R9, RZ, 0x8, R25 ;  /* 0x00000008ff097819 */ /* 0x000fe40000011619 */
[----:B------:R-:W-:Y:S02]  /*3f00*/  PRMT R12, R33, 0x3340, R0 ;  /* 0x00003340210c7816 */ /* 0x000fe40000000000 */
[----:B------:R-:W-:Y:S02]  /*3f10*/  PRMT R17, R28, 0x3340, R31 ;  /* 0x000033401c117816 */ /* 0x000fe4000000001f */
[----:B------:R-:W-:Y:S02]  /*3f20*/  LOP3.LUT R4, R4, 0xffff, RZ, 0xc0, !PT ;  /* 0x0000ffff04047812 */ /* 0x000fe400078ec0ff */
[----:B------:R-:W-:-:S02]  /*3f30*/  LOP3.LUT R5, R5, 0xffff, RZ, 0xc0, !PT ;  /* 0x0000ffff05057812 */ /* 0x000fc400078ec0ff */
[----:B------:R-:W-:Y:S02]  /*3f40*/  LOP3.LUT R6, R6, 0xffff, RZ, 0xc0, !PT ;  /* 0x0000ffff06067812 */ /* 0x000fe400078ec0ff */
[----:B------:R-:W-:Y:S02]  /*3f50*/  LOP3.LUT R7, R7, 0xffff, RZ, 0xc0, !PT ;  /* 0x0000ffff07077812 */ /* 0x000fe400078ec0ff */
[----:B------:R-:W-:Y:S02]  /*3f60*/  LOP3.LUT R8, R8, 0xffff, RZ, 0xc0, !PT ;  /* 0x0000ffff08087812 */ /* 0x000fe400078ec0ff */
[----:B------:R-:W-:Y:S02]  /*3f70*/  LOP3.LUT R9, R9, 0xffff, RZ, 0xc0, !PT ;  /* 0x0000ffff09097812 */ /* 0x000fe400078ec0ff */
[----:B------:R-:W-:Y:S02]  /*3f80*/  PRMT R17, R17, 0x5410, R12 ;  /* 0x0000541011117816 */ /* 0x000fe4000000000c */
[----:B------:R-:W-:-:S02]  /*3f90*/  PRMT R19, R4, 0x3340, R5 ;  /* 0x0000334004137816 */ /* 0x000fc40000000005 */
[----:B------:R-:W-:Y:S02]  /*3fa0*/  PRMT R12, R6, 0x3340, R1 ;  /* 0x00003340060c7816 */ /* 0x000fe40000000001 */
[----:B------:R-:W-:Y:S02]  /*3fb0*/  PRMT R21, R7, 0x3340, R8 ;  /* 0x0000334007157816 */ /* 0x000fe40000000008 */
[----:B------:R-:W-:Y:S02]  /*3fc0*/  PRMT R14, R9, 0x3340, R0 ;  /* 0x00003340090e7816 */ /* 0x000fe40000000000 */
[----:B------:R-:W-:Y:S01]  /*3fd0*/  SHF.R.U32.HI R4, RZ, 0x8, R20 ;  /* 0x00000008ff047819 */ /* 0x000fe20000011614 */
[----:B------:R-:W-:Y:S01]  /*3fe0*/  IMAD.IADD R20, R38, 0x1, R0 ;  /* 0x0000000126147824 */ /* 0x000fe200078e0200 */
[----:B------:R-:W-:Y:S02]  /*3ff0*/  SHF.R.U32.HI R5, RZ, 0x8, R27 ;  /* 0x00000008ff057819 */ /* 0x000fe4000001161b */
[----:B------:R-:W-:-:S02]  /*4000*/  SHF.R.U32.HI R6, RZ, 0x8, R29 ;  /* 0x00000008ff067819 */ /* 0x000fc4000001161d */
[----:B------:R-:W-:Y:S02]  /*4010*/  SHF.R.U32.HI R7, RZ, 0x8, R28 ;  /* 0x00000008ff077819 */ /* 0x000fe4000001161c */
[----:B------:R-:W-:Y:S02]  /*4020*/  SHF.R.U32.HI R8, RZ, 0x8, R31 ;  /* 0x00000008ff087819 */ /* 0x000fe4000001161f */
[----:B------:R-:W-:Y:S02]  /*4030*/  SHF.R.U32.HI R9, RZ, 0x8, R33 ;  /* 0x00000008ff097819 */ /* 0x000fe40000011621 */
[----:B------:R-:W-:Y:S02]  /*4040*/  LOP3.LUT R4, R4, 0xffff, RZ, 0xc0, !PT ;  /* 0x0000ffff04047812 */ /* 0x000fe400078ec0ff */
[----:B------:R-:W-:Y:S02]  /*4050*/  LOP3.LUT R5, R5, 0xffff, RZ, 0xc0, !PT ;  /* 0x0000ffff05057812 */ /* 0x000fe400078ec0ff */
[----:B------:R-:W-:-:S02]  /*4060*/  LOP3.LUT R6, R6, 0xffff, RZ, 0xc0, !PT ;  /* 0x0000ffff06067812 */ /* 0x000fc400078ec0ff */
[----:B------:R-:W-:Y:S02]  /*4070*/  LOP3.LUT R9, R9, 0xffff, RZ, 0xc0, !PT ;  /* 0x0000ffff09097812 */ /* 0x000fe400078ec0ff */
[----:B------:R-:W-:Y:S02]  /*4080*/  LOP3.LUT R8, R8, 0xffff, RZ, 0xc0, !PT ;  /* 0x0000ffff08087812 */ /* 0x000fe400078ec0ff */
[----:B------:R-:W-:Y:S02]  /*4090*/  LOP3.LUT R7, R7, 0xffff, RZ, 0xc0, !PT ;  /* 0x0000ffff07077812 */ /* 0x000fe400078ec0ff */
[----:B------:R-:W-:Y:S02]  /*40a0*/  F2FP.SATFINITE.E4M3.F32.PACK_AB_MERGE_C R34, R35, R34, RZ ;  /* 0x000000222322723e */ /* 0x000fe400048070ff */
[----:B------:R-:W-:Y:S02]  /*40b0*/  PRMT R5, R4, 0x3340, R5 ;  /* 0x0000334004057816 */ /* 0x000fe40000000005 */
[----:B------:R-:W-:-:S02]  /*40c0*/  PRMT R6, R6, 0x3340, R1 ;  /* 0x0000334006067816 */ /* 0x000fc40000000001 */
[----:B------:R-:W-:Y:S02]  /*40d0*/  PRMT R9, R9, 0x3340, R0 ;  /* 0x0000334009097816 */ /* 0x000fe40000000000 */
[----:B------:R-:W-:Y:S02]  /*40e0*/  PRMT R8, R7, 0x3340, R8 ;  /* 0x0000334007087816 */ /* 0x000fe40000000008 */
[----:B------:R-:W-:Y:S02]  /*40f0*/  PRMT R19, R19, 0x5410, R12 ;  /* 0x0000541013137816 */ /* 0x000fe4000000000c */
[----:B------:R-:W-:Y:S02]  /*4100*/  LOP3.LUT R10, R10, 0xffff, RZ, 0xc0, !PT ;  /* 0x0000ffff0a0a7812 */ /* 0x000fe400078ec0ff */
[----:B------:R-:W-:Y:S02]  /*4110*/  LOP3.LUT R26, R26, 0xffff, RZ, 0xc0, !PT ;  /* 0x0000ffff1a1a7812 */ /* 0x000fe400078ec0ff */
[----:B------:R-:W-:-:S02]  /*4120*/  PRMT R21, R21, 0x5410, R14 ;  /* 0x0000541015157816 */ /* 0x000fc4000000000e */
[----:B------:R-:W-:Y:S02]  /*4130*/  PRMT R5, R5, 0x5410, R6 ;  /* 0x0000541005057816 */ /* 0x000fe40000000006 */
[----:B------:R-:W-:Y:S02]  /*4140*/  PRMT R27, R8, 0x5410, R9 ;  /* 0x00005410081b7816 */ /* 0x000fe40000000009 */
[----:B------:R-:W-:Y:S02]  /*4150*/  LOP3.LUT R18, R18, 0xffff, RZ, 0xc0, !PT ;  /* 0x0000ffff12127812 */ /* 0x000fe400078ec0ff */
[----:B------:R-:W-:Y:S02]  /*4160*/  LOP3.LUT R34, R34, 0xffff, RZ, 0xc0, !PT ;  /* 0x0000ffff22227812 */ /* 0x000fe400078ec0ff */
[--C-:B------:R-:W-:Y:S02]  /*4170*/  PRMT R8, R11, 0x4210, R10.reuse ;  /* 0x000042100b087816 */ /* 0x100fe4000000000a */
[----:B------:R-:W-:-:S02]  /*4180*/  PRMT R24, R19, 0x5210, R10 ;  /* 0x0000521013187816 */ /* 0x000fc4000000000a */
[----:B------:R-:W-:Y:S02]  /*4190*/  PRMT R10, R15, 0x4210, R26 ;  /* 0x000042100f0a7816 */ /* 0x000fe4000000001a */
[--C-:B------:R-:W-:Y:S02]  /*41a0*/  PRMT R9, R13, 0x4210, R18.reuse ;  /* 0x000042100d097816 */ /* 0x100fe40000000012 */
[----:B------:R-:W-:Y:S01]  /*41b0*/  PRMT R25, R21, 0x5210, R18 ;  /* 0x0000521015197816 */ /* 0x000fe20000000012 */
[----:B------:R-:W0:Y:S01]  /*41c0*/  LDC R13, c[0x0][0x3b8] ;  /* 0x0000ee00ff0d7b82 */ /* 0x000e220000000800 */
[----:B------:R-:W-:-:S07]  /*41d0*/  PRMT R26, R5, 0x5210, R26 ;  /* 0x00005210051a7816 */ /* 0x000fce000000001a */
[----:B--2---:R-:W-:Y:S01]  /*41e0*/  BAR.SYNC.DEFER_BLOCKING 0x0 ;  /* 0x0000000000007b1d */ /* 0x004fe20000010000 */
[--C-:B------:R-:W-:Y:S02]  /*41f0*/  PRMT R11, R17, 0x4210, R34.reuse ;  /* 0x00004210110b7816 */ /* 0x100fe40000000022 */
[----:B------:R-:W-:Y:S02]  /*4200*/  PRMT R27, R27, 0x5210, R34 ;  /* 0x000052101b1b7816 */ /* 0x000fe40000000022 */
[C---:B------:R-:W-:Y:S02]  /*4210*/  LOP3.LUT R0, R38.reuse, R3, RZ, 0xfc, !PT ;  /* 0x0000000326007212 */ /* 0x040fe400078efcff */
[C-C-:B------:R-:W-:Y:S02]  /*4220*/  LOP3.LUT R22, R38.reuse, 0x1c, R3.reuse, 0xfe, !PT ;  /* 0x0000001c26167812 */ /* 0x140fe400078efe03 */
[C-C-:B------:R-:W-:Y:S02]  /*4230*/  LOP3.LUT R28, R38.reuse, 0x16, R3.reuse, 0xfe, !PT ;  /* 0x00000016261c7812 */ /* 0x140fe400078efe03 */
[----:B------:R-:W-:-:S02]  /*4240*/  LOP3.LUT R30, R38, 0x14, R3, 0xfe, !PT ;  /* 0x00000014261e7812 */ /* 0x000fc400078efe03 */
[C-C-:B------:R-:W-:Y:S02]  /*4250*/  LOP3.LUT R32, R38.reuse, 0x12, R3.reuse, 0xfe, !PT ;  /* 0x0000001226207812 */ /* 0x140fe400078efe03 */
[C-C-:B------:R-:W-:Y:S02]  /*4260*/  LOP3.LUT R34, R38.reuse, 0x10, R3.reuse, 0xfe, !PT ;  /* 0x0000001026227812 */ /* 0x140fe400078efe03 */
[C-C-:B------:R-:W-:Y:S02]  /*4270*/  LOP3.LUT R16, R38.reuse, 0x6, R3.reuse, 0xfe, !PT ;  /* 0x0000000626107812 */ /* 0x140fe400078efe03 */
[----:B------:R-:W-:Y:S02]  /*4280*/  LOP3.LUT R14, R38, 0x4, R3, 0xfe, !PT ;  /* 0x00000004260e7812 */ /* 0x000fe400078efe03 */
[C---:B------:R-:W-:Y:S01]  /*4290*/  ISETP.LT.AND P3, PT, R0.reuse, UR11, !P0 ;  /* 0x0000000b00007c0c */ /* 0x040fe2000c761270 */
[-C--:B0-----:R-:W-:Y:S01]  /*42a0*/  IMAD R12, R0, R13.reuse, RZ ;  /* 0x0000000d000c7224 */ /* 0x081fe200078e02ff */
[----:B------:R0:W-:Y:S01]  /*42b0*/  STS.128 [R40], R8 ;  /* 0x0000000828007388 */ /* 0x0001e20000000c00 */
[----:B------:R-:W-:-:S02]  /*42c0*/  IMAD R15, R14, R13, RZ ;  /* 0x0000000d0e0f7224 */ /* 0x000fc400078e02ff */
[-C--:B------:R-:W-:Y:S01]  /*42d0*/  IMAD R17, R16, R13.reuse, RZ ;  /* 0x0000000d10117224 */ /* 0x080fe200078e02ff */
[----:B------:R1:W-:Y:S01]  /*42e0*/  STS.128 [R40+0x1000], R24 ;  /* 0x0010001828007388 */ /* 0x0003e20000000c00 */
[----:B------:R-:W-:Y:S01]  /*42f0*/  IMAD R18, R46, R13, RZ ;  /* 0x0000000d2e127224 */ /* 0x000fe200078e02ff */
[----:B------:R-:W-:Y:S01]  /*4300*/  BAR.SYNC.DEFER_BLOCKING 0x0 ;  /* 0x0000000000007b1d */ /* 0x000fe20000010000 */
[C---:B0-----:R-:W-:Y:S02]  /*4310*/  LOP3.LUT R8, R0.reuse, 0x3c, RZ, 0xfc, !PT ;  /* 0x0000003c00087812 */ /* 0x041fe400078efcff */
[----:B------:R-:W-:Y:S02]  /*4320*/  LOP3.LUT R9, R0, 0x3a, RZ, 0xfc, !PT ;  /* 0x0000003a00097812 */ /* 0x000fe400078efcff */
[C-C-:B-1----:R-:W-:Y:S02]  /*4330*/  LOP3.LUT R24, R38.reuse, 0x1a, R3.reuse, 0xfe, !PT ;  /* 0x0000001a26187812 */ /* 0x142fe400078efe03 */
[----:B------:R-:W-:-:S02]  /*4340*/  LOP3.LUT R26, R38, 0x18, R3, 0xfe, !PT ;  /* 0x00000018261a7812 */ /* 0x000fc400078efe03 */
[C-C-:B------:R-:W-:Y:S02]  /*4350*/  LOP3.LUT R40, R38.reuse, 0xc, R3.reuse, 0xfe, !PT ;  /* 0x0000000c26287812 */ /* 0x140fe400078efe03 */
[----:B------:R-:W-:Y:S02]  /*4360*/  LOP3.LUT R38, R38, 0x2, R3, 0xfe, !PT ;  /* 0x0000000226267812 */ /* 0x000fe400078efe03 */
[----:B------:R-:W-:Y:S02]  /*4370*/  IADD3 R3, P2, PT, R2, UR8, RZ ;  /* 0x0000000802037c10 */ /* 0x000fe4000ff5e0ff */
[----:B------:R-:W-:Y:S01]  /*4380*/  ISETP.LT.AND P1, PT, R8, UR11, !P0 ;  /* 0x0000000b08007c0c */ /* 0x000fe2000c721270 */
[----:B------:R-:W-:Y:S01]  /*4390*/  IMAD R11, R38, R13, RZ ;  /* 0x0000000d260b7224 */ /* 0x000fe200078e02ff */
[----:B------:R-:W0:Y:S01]  /*43a0*/  LDS.128 R4, [R39] ;  /* 0x0000000027047984 */ /* 0x000e220000000c00 */
[----:B------:R-:W-:Y:S02]  /*43b0*/  LEA.HI.X.SX32 R2, R2, UR9, 0x1, P2 ;  /* 0x0000000902027c11 */ /* 0x000fe400090f0eff */
[----:B------:R-:W-:-:S02]  /*43c0*/  IADD3 R8, P4, PT, R12, R3, RZ ;  /* 0x000000030c087210 */ /* 0x000fc40007f9e0ff */
[----:B------:R-:W-:Y:S02]  /*43d0*/  ISETP.LT.AND P5, PT, R38, UR11, !P0 ;  /* 0x0000000b26007c0c */ /* 0x000fe4000c7a1270 */
[----:B------:R-:W-:Y:S02]  /*43e0*/  ISETP.LT.AND P2, PT, R9, UR11, !P0 ;  /* 0x0000000b09007c0c */ /* 0x000fe4000c741270 */
[-C--:B------:R-:W-:Y:S01]  /*43f0*/  LEA.HI.X.SX32 R9, R12, R2.reuse, 0x1, P4 ;  /* 0x000000020c097211 */ /* 0x080fe200020f0eff */
[----:B------:R-:W-:Y:S01]  /*4400*/  IMAD R12, R13, 0x20, R12 ;  /* 0x000000200d0c7824 */ /* 0x000fe200078e020c */
[C---:B------:R-:W-:Y:S02]  /*4410*/  IADD3 R10, P6, PT, R11.reuse, R3, RZ ;  /* 0x000000030b0a7210 */ /* 0x040fe40007fde0ff */
[----:B------:R-:W-:Y:S02]  /*4420*/  ISETP.LT.AND P4, PT, R14, UR11, !P0 ;  /* 0x0000000b0e007c0c */ /* 0x000fe4000c781270 */
[----:B------:R-:W-:-:S02]  /*4430*/  LEA.HI.X.SX32 R11, R11, R2, 0x1, P6 ;  /* 0x000000020b0b7211 */ /* 0x000fc400030f0eff */
[----:B------:R-:W-:-:S04]  /*4440*/  IADD3 R14, P6, PT, R15, R3, RZ ;  /* 0x000000030f0e7210 */ /* 0x000fc80007fde0ff */
[----:B------:R-:W-:Y:S02]  /*4450*/  LEA.HI.X.SX32 R15, R15, R2, 0x1, P6 ;  /* 0x000000020f0f7211 */ /* 0x000fe400030f0eff */
[C---:B0-----:R-:W-:Y:S02]  /*4460*/  PRMT R23, R4.reuse, 0x7770, RZ ;  /* 0x0000777004177816 */ /* 0x041fe400000000ff */
[C---:B------:R-:W-:Y:S02]  /*4470*/  PRMT R21, R4.reuse, 0x7771, RZ ;  /* 0x0000777104157816 */ /* 0x040fe400000000ff */
[----:B------:R-:W-:Y:S01]  /*4480*/  PRMT R19, R4, 0x7772, RZ ;  /* 0x0000777204137816 */ /* 0x000fe200000000ff */
[----:B------:R0:W-:Y:S01]  /*4490*/  @P3 STG.E.U8 desc[UR18][R8.64], R23 ;  /* 0x0000001708003986 */ /* 0x0001e2000c101112 */
[----:B------:R-:W-:Y:S02]  /*44a0*/  ISETP.LT.AND P3, PT, R16, UR11, !P0 ;  /* 0x0000000b10007c0c */ /* 0x000fe4000c761270 */
[----:B------:R-:W-:Y:S01]  /*44b0*/  IADD3 R16, P6, PT, R17, R3, RZ ;  /* 0x0000000311107210 */ /* 0x000fe20007fde0ff */
[----:B------:R1:W-:Y:S01]  /*44c0*/  @P5 STG.E.U8 desc[UR18][R10.64], R21 ;  /* 0x000000150a005986 */ /* 0x0003e2000c101112 */
[----:B------:R-:W-:-:S02]  /*44d0*/  ISETP.LT.AND P5, PT, R46, UR11, !P0 ;  /* 0x0000000b2e007c0c */ /* 0x000fc4000c7a1270 */
[-C--:B------:R-:W-:Y:S01]  /*44e0*/  LEA.HI.X.SX32 R17, R17, R2.reuse, 0x1, P6 ;  /* 0x0000000211117211 */ /* 0x080fe200030f0eff */
[----:B------:R2:W-:Y:S01]  /*44f0*/  @P4 STG.E.U8 desc[UR18][R14.64], R19 ;  /* 0x000000130e004986 */ /* 0x0005e2000c101112 */
[----:B------:R-:W-:Y:S02]  /*4500*/  ISETP.LT.AND P6, PT, R44, UR11, !P0 ;  /* 0x0000000b2c007c0c */ /* 0x000fe4000c7c1270 */
[----:B------:R-:W-:Y:S02]  /*4510*/  PRMT R25, R6, 0x7771, RZ ;  /* 0x0000777106197816 */ /* 0x000fe400000000ff */
[----:B0-----:R-:W-:Y:S01]  /*4520*/  PRMT R23, R4, 0x7773, RZ ;  /* 0x0000777304177816 */ /* 0x001fe200000000ff */
[----:B------:R-:W-:Y:S01]  /*4530*/  IMAD R4, R44, R13, RZ ;  /* 0x0000000d2c047224 */ /* 0x000fe200078e02ff */
[C---:B------:R-:W-:Y:S02]  /*4540*/  IADD3 R8, P4, PT, R18.reuse, R3, RZ ;  /* 0x0000000312087210 */ /* 0x040fe40007f9e0ff */
[----:B-1----:R-:W-:Y:S01]  /*4550*/  PRMT R21, R5, 0x7770, RZ ;  /* 0x0000777005157816 */ /* 0x002fe200000000ff */
[----:B------:R0:W-:Y:S01]  /*4560*/  @P3 STG.E.U8 desc[UR18][R16.64], R23 ;  /* 0x0000001710003986 */ /* 0x0001e2000c101112 */
[----:B------:R-:W-:Y:S01]  /*4570*/  LEA.HI.X.SX32 R9, R18, R2, 0x1, P4 ;  /* 0x0000000212097211 */ /* 0x000fe200020f0eff */
[----:B--2---:R-:W-:Y:S01]  /*4580*/  IMAD R15, R40, R13, RZ ;  /* 0x0000000d280f7224 */ /* 0x004fe200078e02ff */
[----:B------:R-:W-:-:S02]  /*4590*/  IADD3 R10, P3, PT, R4, R3, RZ ;  /* 0x00000003040a7210 */ /* 0x000fc40007f7e0ff */
[----:B------:R-:W-:Y:S01]  /*45a0*/  PRMT R19, R5, 0x7771, RZ ;  /* 0x0000777105137816 */ /* 0x000fe200000000ff */
[----:B------:R1:W-:Y:S01]  /*45b0*/  @P5 STG.E.U8 desc[UR18][R8.64], R21 ;  /* 0x0000001508005986 */ /* 0x0003e2000c101112 */
[----:B------:R-:W-:Y:S01]  /*45c0*/  LEA.HI.X.SX32 R11, R4, R2, 0x1, P3 ;  /* 0x00000002040b7211 */ /* 0x000fe200018f0eff */
[----:B------:R-:W-:Y:S01]  /*45d0*/  IMAD R4, R42, R13, RZ ;  /* 0x0000000d2a047224 */ /* 0x000fe200078e02ff */
[-C--:B------:R-:W-:Y:S02]  /*45e0*/  IADD3 R14, P5, PT, R15, R3.reuse, RZ ;  /* 0x000000030f0e7210 */ /* 0x080fe40007fbe0ff */
[----:B------:R-:W-:Y:S01]  /*45f0*/  ISETP.LT.AND P4, PT, R40, UR11, !P0 ;  /* 0x0000000b28007c0c */ /* 0x000fe2000c781270 */
[----:B------:R2:W-:Y:S01]  /*4600*/  @P6 STG.E.U8 desc[UR18][R10.64], R19 ;  /* 0x000000130a006986 */ /* 0x0005e2000c101112 */
[----:B------:R-:W-:Y:S02]  /*4610*/  ISETP.LT.AND P3, PT, R42, UR11, !P0 ;  /* 0x0000000b2a007c0c */ /* 0x000fe4000c761270 */
[----:B0-----:R-:W-:-:S02]  /*4620*/  IADD3 R16, P6, PT, R4, R3, RZ ;  /* 0x0000000304107210 */ /* 0x001fc40007fde0ff */
[-C--:B------:R-:W-:Y:S01]  /*4630*/  LEA.HI.X.SX32 R15, R15, R2.reuse, 0x1, P5 ;  /* 0x000000020f0f7211 */ /* 0x080fe200028f0eff */
[CC--:B-1----:R-:W-:Y:S01]  /*4640*/  IMAD R8, R34.reuse, R13.reuse, RZ ;  /* 0x0000000d22087224 */ /* 0x0c2fe200078e02ff */
[----:B------:R-:W-:Y:S01]  /*4650*/  ISETP.LT.AND P5, PT, R34, UR11, !P0 ;  /* 0x0000000b22007c0c */ /* 0x000fe2000c7a1270 */
[----:B------:R-:W-:Y:S01]  /*4660*/  IMAD R9, R32, R13, RZ ;  /* 0x0000000d20097224 */ /* 0x000fe200078e02ff */
[----:B------:R-:W-:Y:S02]  /*4670*/  LEA.HI.X.SX32 R17, R4, R2, 0x1, P6 ;  /* 0x0000000204117211 */ /* 0x000fe400030f0eff */
[----:B------:R-:W-:Y:S02]  /*4680*/  IADD3 R4, P6, PT, R8, R3, RZ ;  /* 0x0000000308047210 */ /* 0x000fe40007fde0ff */
[C---:B------:R-:W-:Y:S02]  /*4690*/  PRMT R23, R5.reuse, 0x7772, RZ ;  /* 0x0000777205177816 */ /* 0x040fe400000000ff */
[----:B------:R-:W-:-:S02]  /*46a0*/  PRMT R21, R5, 0x7773, RZ ;  /* 0x0000777305157816 */ /* 0x000fc400000000ff */
[-C--:B------:R-:W-:Y:S01]  /*46b0*/  LEA.HI.X.SX32 R5, R8, R2.reuse, 0x1, P6 ;  /* 0x0000000208057211 */ /* 0x080fe200030f0eff */
[----:B------:R-:W-:Y:S01]  /*46c0*/  IMAD R8, R30, R13, RZ ;  /* 0x0000000d1e087224 */ /* 0x000fe200078e02ff */
[----:B--2---:R-:W-:Y:S01]  /*46d0*/  PRMT R11, R6, 0x7770, RZ ;  /* 0x00007770060b7816 */ /* 0x004fe200000000ff */
[----:B------:R0:W-:Y:S01]  /*46e0*/  @P4 STG.E.U8 desc[UR18][R14.64], R23 ;  /* 0x000000170e004986 */ /* 0x0001e2000c101112 */
[----:B------:R-:W-:Y:S02]  /*46f0*/  ISETP.LT.AND P4, PT, R32, UR11, !P0 ;  /* 0x0000000b20007c0c */ /* 0x000fe4000c781270 */
[C---:B------:R-:W-:Y:S01]  /*4700*/  IADD3 R18, P6, PT, R9.reuse, R3, RZ ;  /* 0x0000000309127210 */ /* 0x040fe20007fde0ff */
[----:B------:R1:W-:Y:S01]  /*4710*/  @P3 STG.E.U8 desc[UR18][R16.64], R21 ;  /* 0x0000001510003986 */ /* 0x0003e2000c101112 */
[----:B------:R-:W-:Y:S02]  /*4720*/  ISETP.LT.AND P3, PT, R30, UR11, !P0 ;  /* 0x0000000b1e007c0c */ /* 0x000fe4000c761270 */
[----:B------:R-:W-:Y:S01]  /*4730*/  LEA.HI.X.SX32 R19, R9, R2, 0x1, P6 ;  /* 0x0000000209137211 */ /* 0x000fe200030f0eff */
[----:B------:R2:W-:Y:S01]  /*4740*/  @P5 STG.E.U8 desc[UR18][R4.64], R11 ;  /* 0x0000000b04005986 */ /* 0x0005e2000c101112 */
[----:B------:R-:W-:-:S02]  /*4750*/  ISETP.LT.AND P6, PT, R28, UR11, !P0 ;  /* 0x0000000b1c007c0c */ /* 0x000fc4000c7c1270 */
[----:B0-----:R-:W-:-:S03]  /*4760*/  IADD3 R14, P5, PT, R8, R3, RZ ;  /* 0x00000003080e7210 */ /* 0x001fc60007fbe0ff */
[----:B------:R0:W-:Y:S01]  /*4770*/  @P4 STG.E.U8 desc[UR18][R18.64], R25 ;  /* 0x0000001912004986 */ /* 0x0001e2000c101112 */
[----:B------:R-:W-:Y:S01]  /*4780*/  PRMT R23, R6, 0x7773, RZ ;  /* 0x0000777306177816 */ /* 0x000fe200000000ff */
[-C--:B-1----:R-:W-:Y:S01]  /*4790*/  IMAD R17, R28, R13.reuse, RZ ;  /* 0x0000000d1c117224 */ /* 0x082fe200078e02ff */
[-C--:B------:R-:W-:Y:S02]  /*47a0*/  LEA.HI.X.SX32 R15, R8, R2.reuse, 0x1, P5 ;  /* 0x00000002080f7211 */ /* 0x080fe400028f0eff */
[----:B------:R-:W1:Y:S01]  /*47b0*/  LDS.128 R8, [R39+0x2000] ;  /* 0x0020000027087984 */ /* 0x000e620000000c00 */
[----:B------:R-:W-:Y:S01]  /*47c0*/  PRMT R21, R6, 0x7772, RZ ;  /* 0x0000777206157816 */ /* 0x000fe200000000ff */
[----:B--2---:R-:W-:Y:S01]  /*47d0*/  IMAD R5, R26, R13, RZ ;  /* 0x0000000d1a057224 */ /* 0x004fe200078e02ff */
[C---:B------:R-:W-:Y:S01]  /*47e0*/  IADD3 R16, P4, PT, R17.reuse, R3, RZ ;  /* 0x0000000311107210 */ /* 0x040fe20007f9e0ff */
[CC--:B------:R-:W-:Y:S01]  /*47f0*/  IMAD R6, R24.reuse, R13.reuse, RZ ;  /* 0x0000000d18067224 */ /* 0x0c0fe200078e02ff */
[----:B------:R-:W-:Y:S01]  /*4800*/  ISETP.LT.AND P5, PT, R24, UR11, !P0 ;  /* 0x0000000b18007c0c */ /* 0x000fe2000c7a1270 */
[----:B------:R2:W-:Y:S01]  /*4810*/  @P3 STG.E.U8 desc[UR18][R14.64], R21 ;  /* 0x000000150e003986 */ /* 0x0005e2000c101112 */
[----:B------:R-:W-:Y:S01]  /*4820*/  LEA.HI.X.SX32 R17, R17, R2, 0x1, P4 ;  /* 0x0000000211117211 */ /* 0x000fe200020f0eff */
[----:B0-----:R-:W-:Y:S01]  /*4830*/  IMAD R18, R22, R13, RZ ;  /* 0x0000000d16127224 */ /* 0x001fe200078e02ff */
[----:B------:R-:W-:-:S02]  /*4840*/  ISETP.LT.AND P3, PT, R26, UR11, !P0 ;  /* 0x0000000b1a007c0c */ /* 0x000fc4000c761270 */
[-C--:B------:R-:W-:Y:S01]  /*4850*/  IADD3 R4, P4, PT, R5, R3.reuse, RZ ;  /* 0x0000000305047210 */ /* 0x080fe20007f9e0ff */
[----:B------:R0:W-:Y:S01]  /*4860*/  @P6 STG.E.U8 desc[UR18][R16.64], R23 ;  /* 0x0000001710006986 */ /* 0x0001e2000c101112 */
[----:B------:R-:W-:Y:S02]  /*4870*/  PRMT R25, R7, 0x7770, RZ ;  /* 0x0000777007197816 */ /* 0x000fe400000000ff */
[-C--:B------:R-:W-:Y:S02]  /*4880*/  LEA.HI.X.SX32 R5, R5, R2.reuse, 0x1, P4 ;  /* 0x0000000205057211 */ /* 0x080fe400020f0eff */
[----:B------:R-:W-:Y:S02]  /*4890*/  ISETP.LT.AND P4, PT, R22, UR11, !P0 ;  /* 0x0000000b16007c0c */ /* 0x000fe4000c781270 */
[C---:B--2---:R-:W-:Y:S02]  /*48a0*/  IADD3 R14, P6, PT, R6.reuse, R3, RZ ;  /* 0x00000003060e7210 */ /* 0x044fe40007fde0ff */
[----:B------:R-:W-:Y:S01]  /*48b0*/  PRMT R21, R7, 0x7771, RZ ;  /* 0x0000777107157816 */ /* 0x000fe200000000ff */
[----:B------:R-:W-:Y:S01]  /*48c0*/  @P3 STG.E.U8 desc[UR18][R4.64], R25 ;  /* 0x0000001904003986 */ /* 0x000fe2000c101112 */
[----:B------:R-:W-:Y:S01]  /*48d0*/  LEA.HI.X.SX32 R15, R6, R2, 0x1, P6 ;  /* 0x00000002060f7211 */ /* 0x000fe200030f0eff */
[----:B------:R-:W-:Y:S01]  /*48e0*/  IMAD R6, R20, R13, RZ ;  /* 0x0000000d14067224 */ /* 0x000fe200078e02ff */
[----:B0-----:R-:W-:-:S02]  /*48f0*/  IADD3 R16, P6, PT, R18, R3, RZ ;  /* 0x0000000312107210 */ /* 0x001fc40007fde0ff */
[----:B------:R-:W-:Y:S01]  /*4900*/  LOP3.LUT R19, R0, 0x20, RZ, 0xfc, !PT ;  /* 0x0000002000137812 */ /* 0x000fe200078efcff */
[----:B------:R0:W-:Y:S01]  /*4910*/  @P5 STG.E.U8 desc[UR18][R14.64], R21 ;  /* 0x000000150e005986 */ /* 0x0001e2000c101112 */
[----:B------:R-:W-:Y:S01]  /*4920*/  ISETP.LT.AND P5, PT, R20, UR11, !P0 ;  /* 0x0000000b14007c0c */ /* 0x000fe2000c7a1270 */
[----:B------:R-:W-:Y:S01]  /*4930*/  VIADD R20, R37, 0x3e ;  /* 0x0000003e25147836 */ /* 0x000fe20000000000 */
[----:B------:R-:W-:Y:S02]  /*4940*/  LEA.HI.X.SX32 R17, R18, R2, 0x1, P6 ;  /* 0x0000000212117211 */ /* 0x000fe400030f0eff */
[----:B------:R-:W-:Y:S02]  /*4950*/  PRMT R23, R7, 0x7772, RZ ;  /* 0x0000777207177816 */ /* 0x000fe400000000ff */
[----:B------:R-:W-:Y:S02]  /*4960*/  ISETP.LT.AND P3, PT, R19, UR11, !P0 ;  /* 0x0000000b13007c0c */ /* 0x000fe4000c761270 */
[----:B------:R-:W-:Y:S01]  /*4970*/  LOP3.LUT R19, R0, 0x22, RZ, 0xfc, !PT ;  /* 0x0000002200137812 */ /* 0x000fe200078efcff */
[----:B------:R2:W-:Y:S01]  /*4980*/  @P4 STG.E.U8 desc[UR18][R16.64], R23 ;  /* 0x0000001710004986 */ /* 0x0005e2000c101112 */
[----:B------:R-:W-:Y:S01]  /*4990*/  IADD3 R18, P6, PT, R6, R3, RZ ;  /* 0x0000000306127210 */ /* 0x000fe20007fde0ff */
[----:B0-----:R-:W-:Y:S01]  /*49a0*/  IMAD R14, R13, 0x2, R12 ;  /* 0x000000020d0e7824 */ /* 0x001fe200078e020c */
[----:B------:R-:W-:-:S02]  /*49b0*/  ISETP.LT.AND P4, PT, R19, UR11, !P0 ;  /* 0x0000000b13007c0c */ /* 0x000fc4000c781270 */
[-C--:B------:R-:W-:Y:S02]  /*49c0*/  LEA.HI.X.SX32 R19, R6, R2.reuse, 0x1, P6 ;  /* 0x0000000206137211 */ /* 0x080fe400030f0eff */
[----:B------:R-:W-:Y:S02]  /*49d0*/  PRMT R21, R7, 0x7773, RZ ;  /* 0x0000777307157816 */ /* 0x000fe400000000ff */
[----:B------:R-:W-:Y:S02]  /*49e0*/  IADD3 R4, P6, PT, R12, R3, RZ ;  /* 0x000000030c047210 */ /* 0x000fe40007fde0ff */
[----:B------:R-:W-:Y:S01]  /*49f0*/  LOP3.LUT R6, R0, 0x24, RZ, 0xfc, !PT ;  /* 0x0000002400067812 */ /* 0x000fe200078efcff */
[----:B------:R-:W-:Y:S01]  /*4a00*/  @P5 STG.E.U8 desc[UR18][R18.64], R21 ;  /* 0x0000001512005986 */ /* 0x000fe2000c101112 */
[----:B------:R-:W-:Y:S01]  /*4a10*/  LEA.HI.X.SX32 R5, R12, R2, 0x1, P6 ;  /* 0x000000020c057211 */ /* 0x000fe200030f0eff */
[----:B------:R-:W-:Y:S01]  /*4a20*/  IMAD R12, R13, 0x2, R14 ;  /* 0x000000020d0c7824 */ /* 0x000fe200078e020e */
[----:B-1----:R-:W-:-:S02]  /*4a30*/  PRMT R25, R8, 0x7770, RZ ;  /* 0x0000777008197816 */ /* 0x002fc400000000ff */
[----:B------:R-:W-:Y:S01]  /*4a40*/  ISETP.LT.AND P5, PT, R6, UR11, !P0 ;  /* 0x0000000b06007c0c */ /* 0x000fe2000c7a1270 */
[----:B--2---:R-:W-:Y:S01]  /*4a50*/  IMAD R16, R13, 0x2, R12 ;  /* 0x000000020d107824 */ /* 0x004fe200078e020c */
[----:B------:R-:W-:Y:S01]  /*4a60*/  IADD3 R6, P6, PT, R14, R3, RZ ;  /* 0x000000030e067210 */ /* 0x000fe20007fde0ff */
[----:B------:R0:W-:Y:S01]  /*4a70*/  @P3 STG.E.U8 desc[UR18][R4.64], R25 ;  /* 0x0000001904003986 */ /* 0x0001e2000c101112 */
[----:B------:R-:W-:Y:S02]  /*4a80*/  LOP3.LUT R15, R0, 0x26, RZ, 0xfc, !PT ;  /* 0x00000026000f7812 */ /* 0x000fe400078efcff */
[----:B------:R-:W-:Y:S02]  /*4a90*/  LEA.HI.X.SX32 R7, R14, R2, 0x1, P6 ;  /* 0x000000020e077211 */ /* 0x000fe400030f0eff */
[----:B------:R-:W-:Y:S02]  /*4aa0*/  PRMT R17, R8, 0x7771, RZ ;  /* 0x0000777108117816 */ /* 0x000fe400000000ff */
[----:B------:R-:W-:-:S02]  /*4ab0*/  ISETP.LT.AND P3, PT, R15, UR11, !P0 ;  /* 0x0000000b0f007c0c */ /* 0x000fc4000c761270 */
[----:B------:R-:W-:Y:S01]  /*4ac0*/  LOP3.LUT R15, R0, 0x28, RZ, 0xfc, !PT ;  /* 0x00000028000f7812 */ /* 0x000fe200078efcff */
[----:B------:R1:W-:Y:S01]  /*4ad0*/  @P4 STG.E.U8 desc[UR18][R6.64], R17 ;  /* 0x0000001106004986 */ /* 0x0003e2000c101112 */
[CC--:B------:R-:W-:Y:S02]  /*4ae0*/  IADD3 R14, P6, PT, R12.reuse, R3.reuse, RZ ;  /* 0x000000030c0e7210 */ /* 0x0c0fe40007fde0ff */
[----:B------:R-:W-:Y:S02]  /*4af0*/  ISETP.LT.AND P4, PT, R15, UR11, !P0 ;  /* 0x0000000b0f007c0c */ /* 0x000fe4000c781270 */
[----:B------:R-:W-:Y:S01]  /*4b00*/  LEA.HI.X.SX32 R15, R12, R2, 0x1, P6 ;  /* 0x000000020c0f7211 */ /* 0x000fe200030f0eff */
[----:B------:R-:W-:Y:S01]  /*4b10*/  IMAD R12, R13, 0x2, R16 ;  /* 0x000000020d0c7824 */ /* 0x000fe200078e0210 */
[----:B0-----:R-:W-:Y:S02]  /*4b20*/  IADD3 R4, P6, PT, R16, R3, RZ ;  /* 0x0000000310047210 */ /* 0x001fe40007fde0ff */
[----:B------:R-:W-:-:S02]  /*4b30*/  PRMT R23, R8, 0x7772, RZ ;  /* 0x0000777208177816 */ /* 0x000fc400000000ff */
[----:B------:R-:W-:Y:S02]  /*4b40*/  LOP3.LUT R18, R0, 0x2a, RZ, 0xfc, !PT ;  /* 0x0000002a00127812 */ /* 0x000fe400078efcff */
[-C--:B------:R-:W-:Y:S01]  /*4b50*/  LEA.HI.X.SX32 R5, R16, R2.reuse, 0x1, P6 ;  /* 0x0000000210057211 */ /* 0x080fe200030f0eff */
[----:B------:R0:W-:Y:S01]  /*4b60*/  @P5 STG.E.U8 desc[UR18][R14.64], R23 ;  /* 0x000000170e005986 */ /* 0x0001e2000c101112 */
[----:B------:R-:W-:Y:S01]  /*4b70*/  PRMT R21, R8, 0x7773, RZ ;  /* 0x0000777308157816 */ /* 0x000fe200000000ff */
[----:B------:R-:W-:Y:S01]  /*4b80*/  IMAD R8, R13, 0x2, R12 ;  /* 0x000000020d087824 */ /* 0x000fe200078e020c */
[----:B-1----:R-:W-:Y:S02]  /*4b90*/  IADD3 R6, P5, PT, R12, R3, RZ ;  /* 0x000000030c067210 */ /* 0x002fe40007fbe0ff */
[----:B------:R-:W-:Y:S01]  /*4ba0*/  LOP3.LUT R16, R0, 0x2c, RZ, 0xfc, !PT ;  /* 0x0000002c00107812 */ /* 0x000fe200078efcff */
[----:B------:R1:W-:Y:S01]  /*4bb0*/  @P3 STG.E.U8 desc[UR18][R4.64], R21 ;  /* 0x0000001504003986 */ /* 0x0003e2000c101112 */
[----:B------:R-:W-:Y:S01]  /*4bc0*/  ISETP.LT.AND P6, PT, R18, UR11, !P0 ;  /* 0x0000000b12007c0c */ /* 0x000fe2000c7c1270 */
[----:B------:R-:W-:Y:S01]  /*4bd0*/  VIADD R18, R37, 0x2e ;  /* 0x0000002e25127836 */ /* 0x000fe20000000000 */
[----:B------:R-:W-:Y:S01]  /*4be0*/  LEA.HI.X.SX32 R7, R12, R2, 0x1, P5 ;  /* 0x000000020c077211 */ /* 0x000fe200028f0eff */
[----:B------:R-:W-:Y:S01]  /*4bf0*/  IMAD R12, R13, 0x2, R8 ;  /* 0x000000020d0c7824 */ /* 0x000fe200078e0208 */
[----:B------:R-:W-:-:S02]  /*4c00*/  ISETP.LT.AND P3, PT, R16, UR11, !P0 ;  /* 0x0000000b10007c0c */ /* 0x000fc4000c761270 */
[C---:B------:R-:W-:Y:S02]  /*4c10*/  IADD3 R16, P5, PT, R8.reuse, R3, RZ ;  /* 0x0000000308107210 */ /* 0x040fe40007fbe0ff */
[C---:B------:R-:W-:Y:S02]  /*4c20*/  PRMT R19, R9.reuse, 0x7770, RZ ;  /* 0x0000777009137816 */ /* 0x040fe400000000ff */
[-C--:B------:R-:W-:Y:S01]  /*4c30*/  LEA.HI.X.SX32 R17, R8, R2.reuse, 0x1, P5 ;  /* 0x0000000208117211 */ /* 0x080fe200028f0eff */
[----:B------:R-:W-:Y:S01]  /*4c40*/  IMAD R8, R18, R13, RZ ;  /* 0x0000000d12087224 */ /* 0x000fe200078e02ff */
[----:B0-----:R-:W-:Y:S01]  /*4c50*/  PRMT R23, R9, 0x7771, RZ ;  /* 0x0000777109177816 */ /* 0x001fe200000000ff */
[----:B------:R0:W-:Y:S01]  /*4c60*/  @P4 STG.E.U8 desc[UR18][R6.64], R19 ;  /* 0x0000001306004986 */ /* 0x0001e2000c101112 */
[----:B-1----:R-:W-:Y:S02]  /*4c70*/  IADD3 R4, P5, PT, R12, R3, RZ ;  /* 0x000000030c047210 */ /* 0x002fe40007fbe0ff */
[----:B------:R-:W-:Y:S01]  /*4c80*/  ISETP.LT.AND P4, PT, R18, UR11, !P0 ;  /* 0x0000000b12007c0c */ /* 0x000fe2000c781270 */
[----:B------:R1:W-:Y:S01]  /*4c90*/  @P6 STG.E.U8 desc[UR18][R16.64], R23 ;  /* 0x0000001710006986 */ /* 0x0003e2000c101112 */
[----:B------:R-:W-:Y:S01]  /*4ca0*/  LEA.HI.X.SX32 R5, R12, R2, 0x1, P5 ;  /* 0x000000020c057211 */ /* 0x000fe200028f0eff */
[----:B------:R-:W-:Y:S01]  /*4cb0*/  IMAD R12, R13, 0x4, R12 ;  /* 0x000000040d0c7824 */ /* 0x000fe200078e020c */
[----:B------:R-:W-:-:S02]  /*4cc0*/  PRMT R21, R9, 0x7772, RZ ;  /* 0x0000777209157816 */ /* 0x000fc400000000ff */
[----:B------:R-:W-:Y:S02]  /*4cd0*/  LOP3.LUT R15, R0, 0x30, RZ, 0xfc, !PT ;  /* 0x00000030000f7812 */ /* 0x000fe400078efcff */
[----:B------:R-:W-:Y:S01]  /*4ce0*/  IADD3 R14, P6, PT, R8, R3, RZ ;  /* 0x00000003080e7210 */ /* 0x000fe20007fde0ff */
[----:B------:R-:W-:Y:S01]  /*4cf0*/  @P3 STG.E.U8 desc[UR18][R4.64], R21 ;  /* 0x0000001504003986 */ /* 0x000fe2000c101112 */
[----:B0-----:R-:W-:Y:S02]  /*4d00*/  LOP3.LUT R6, R0, 0x32, RZ, 0xfc, !PT ;  /* 0x0000003200067812 */ /* 0x001fe400078efcff */
[----:B------:R-:W-:Y:S01]  /*4d10*/  ISETP.LT.AND P5, PT, R15, UR11, !P0 ;  /* 0x0000000b0f007c0c */ /* 0x000fe2000c7a1270 */
[----:B-1----:R-:W-:Y:S01]  /*4d20*/  IMAD R16, R13, 0x2, R12 ;  /* 0x000000020d107824 */ /* 0x002fe200078e020c */
[----:B------:R-:W-:Y:S02]  /*4d30*/  LEA.HI.X.SX32 R15, R8, R2, 0x1, P6 ;  /* 0x00000002080f7211 */ /* 0x000fe400030f0eff */
[----:B------:R-:W-:-:S02]  /*4d40*/  PRMT R19, R9, 0x7773, RZ ;  /* 0x0000777309137816 */ /* 0x000fc400000000ff */
[----:B------:R-:W-:Y:S02]  /*4d50*/  ISETP.LT.AND P3, PT, R6, UR11, !P0 ;  /* 0x0000000b06007c0c */ /* 0x000fe4000c761270 */
[-C--:B------:R-:W-:Y:S01]  /*4d60*/  IADD3 R6, P6, PT, R12, R3.reuse, RZ ;  /* 0x000000030c067210 */ /* 0x080fe20007fde0ff */
[----:B------:R0:W-:Y:S01]  /*4d70*/  @P4 STG.E.U8 desc[UR18][R14.64], R19 ;  /* 0x000000130e004986 */ /* 0x0001e2000c101112 */
[----:B------:R-:W-:Y:S02]  /*4d80*/  LOP3.LUT R8, R0, 0x36, RZ, 0xfc, !PT ;  /* 0x0000003600087812 */ /* 0x000fe400078efcff */
[----:B------:R-:W-:Y:S01]  /*4d90*/  LEA.HI.X.SX32 R7, R12, R2, 0x1, P6 ;  /* 0x000000020c077211 */ /* 0x000fe200030f0eff */
[----:B------:R-:W-:Y:S01]  /*4da0*/  IMAD R12, R13, 0x2, R16 ;  /* 0x000000020d0c7824 */ /* 0x000fe200078e0210 */
[----:B------:R-:W-:Y:S02]  /*4db0*/  ISETP.LT.AND P4, PT, R8, UR11, !P0 ;  /* 0x0000000b08007c0c */ /* 0x000fe4000c781270 */
[----:B------:R-:W-:-:S02]  /*4dc0*/  IADD3 R8, P6, PT, R16, R3, RZ ;  /* 0x0000000310087210 */ /* 0x000fc40007fde0ff */
[----:B------:R-:W-:Y:S02]  /*4dd0*/  PRMT R17, R10, 0x7770, RZ ;  /* 0x000077700a117816 */ /* 0x000fe400000000ff */
[----:B------:R-:W-:Y:S01]  /*4de0*/  LEA.HI.X.SX32 R9, R16, R2, 0x1, P6 ;  /* 0x0000000210097211 */ /* 0x000fe200030f0eff */
[C---:B0-----:R-:W-:Y:S01]  /*4df0*/  IMAD R14, R13.reuse, 0x2, R12 ;  /* 0x000000020d0e7824 */ /* 0x041fe200078e020c */
[----:B------:R-:W-:Y:S01]  /*4e00*/  PRMT R21, R10, 0x7771, RZ ;  /* 0x000077710a157816 */ /* 0x000fe200000000ff */
[----:B------:R0:W-:Y:S01]  /*4e10*/  @P5 STG.E.U8 desc[UR18][R6.64], R17 ;  /* 0x0000001106005986 */ /* 0x0001e2000c101112 */
[C---:B------:R-:W-:Y:S01]  /*4e20*/  LOP3.LUT R4, R0.reuse, 0x34, RZ, 0xfc, !PT ;  /* 0x0000003400047812 */ /* 0x040fe200078efcff */
[C---:B------:R-:W-:Y:S01]  /*4e30*/  IMAD R16, R13.reuse, 0x2, R14 ;  /* 0x000000020d107824 */ /* 0x040fe200078e020e */
[----:B------:R-:W-:Y:S01]  /*4e40*/  LOP3.LUT R0, R0, 0x38, RZ, 0xfc, !PT ;  /* 0x0000003800007812 */ /* 0x000fe200078efcff */
[----:B------:R1:W-:Y:S01]  /*4e50*/  @P3 STG.E.U8 desc[UR18][R8.64], R21 ;  /* 0x0000001508003986 */ /* 0x0003e2000c101112 */
[----:B------:R-:W-:Y:S01]  /*4e60*/  ISETP.LT.AND P5, PT, R4, UR11, !P0 ;  /* 0x0000000b04007c0c */ /* 0x000fe2000c7a1270 */
[----:B------:R-:W-:Y:S01]  /*4e70*/  IMAD R18, R13, 0x2, R16 ;  /* 0x000000020d127824 */ /* 0x000fe200078e0210 */
[----:B------:R-:W-:Y:S01]  /*4e80*/  IADD3 R4, P3, PT, R12, R3, RZ ;  /* 0x000000030c047210 */ /* 0x000fe20007f7e0ff */
[----:B------:R-:W-:Y:S01]  /*4e90*/  IMAD R19, R20, R13, RZ ;  /* 0x0000000d14137224 */ /* 0x000fe200078e02ff */
[----:B------:R-:W-:-:S02]  /*4ea0*/  PRMT R25, R10, 0x7772, RZ ;  /* 0x000077720a197816 */ /* 0x000fc400000000ff */
[-C--:B------:R-:W-:Y:S01]  /*4eb0*/  LEA.HI.X.SX32 R5, R12, R2.reuse, 0x1, P3 ;  /* 0x000000020c057211 */ /* 0x080fe200018f0eff */
[----:B0-----:R-:W-:Y:S01]  /*4ec0*/  IMAD R17, R13, 0x2, R18 ;  /* 0x000000020d117824 */ /* 0x001fe200078e0212 */
[-C--:B------:R-:W-:Y:S02]  /*4ed0*/  IADD3 R12, P3, PT, R16, R3.reuse, RZ ;  /* 0x00000003100c7210 */ /* 0x080fe40007f7e0ff */
[-C--:B------:R-:W-:Y:S02]  /*4ee0*/  IADD3 R6, P6, PT, R14, R3.reuse, RZ ;  /* 0x000000030e067210 */ /* 0x080fe40007fde0ff */
[-C--:B------:R-:W-:Y:S01]  /*4ef0*/  LEA.HI.X.SX32 R13, R16, R2.reuse, 0x1, P3 ;  /* 0x00000002100d7211 */ /* 0x080fe200018f0eff */
[----:B------:R0:W-:Y:S01]  /*4f00*/  @P5 STG.E.U8 desc[UR18][R4.64], R25 ;  /* 0x0000001904005986 */ /* 0x0001e2000c101112 */
[----:B-1----:R-:W-:Y:S02]  /*4f10*/  IADD3 R8, P3, PT, R17, R3, RZ ;  /* 0x0000000311087210 */ /* 0x002fe40007f7e0ff */
[----:B------:R-:W-:-:S02]  /*4f20*/  LEA.HI.X.SX32 R7, R14, R2, 0x1, P6 ;  /* 0x000000020e077211 */ /* 0x000fc400030f0eff */
[-C--:B------:R-:W-:Y:S02]  /*4f30*/  IADD3 R14, P6, PT, R18, R3.reuse, RZ ;  /* 0x00000003120e7210 */ /* 0x080fe40007fde0ff */
[-C--:B------:R-:W-:Y:S02]  /*4f40*/  LEA.HI.X.SX32 R9, R17, R2.reuse, 0x1, P3 ;  /* 0x0000000211097211 */ /* 0x080fe400018f0eff */
[----:B------:R-:W-:Y:S02]  /*4f50*/  ISETP.LT.AND P3, PT, R0, UR11, !P0 ;  /* 0x0000000b00007c0c */ /* 0x000fe4000c761270 */
[----:B------:R-:W-:Y:S02]  /*4f60*/  LEA.HI.X.SX32 R15, R18, R2, 0x1, P6 ;  /* 0x00000002120f7211 */ /* 0x000fe400030f0eff */
[----:B------:R-:W-:Y:S02]  /*4f70*/  IADD3 R16, P6, PT, R19, R3, RZ ;  /* 0x0000000313107210 */ /* 0x000fe40007fde0ff */
[----:B------:R-:W-:-:S02]  /*4f80*/  ISETP.LT.AND P0, PT, R20, UR11, !P0 ;  /* 0x0000000b14007c0c */ /* 0x000fc4000c701270 */
[----:B------:R-:W-:Y:S02]  /*4f90*/  LEA.HI.X.SX32 R17, R19, R2, 0x1, P6 ;  /* 0x0000000213117211 */ /* 0x000fe400030f0eff */
[----:B------:R-:W-:Y:S02]  /*4fa0*/  PRMT R23, R10, 0x7773, RZ ;  /* 0x000077730a177816 */ /* 0x000fe400000000ff */
[C---:B------:R-:W-:Y:S02]  /*4fb0*/  PRMT R3, R11.reuse, 0x7773, RZ ;  /* 0x000077730b037816 */ /* 0x040fe400000000ff */
[C---:B------:R-:W-:Y:S01]  /*4fc0*/  PRMT R19, R11.reuse, 0x7772, RZ ;  /* 0x000077720b137816 */ /* 0x040fe200000000ff */
[----:B------:R0:W-:Y:S01]  /*4fd0*/  @P4 STG.E.U8 desc[UR18][R6.64], R23 ;  /* 0x0000001706004986 */ /* 0x0001e2000c101112 */
[C---:B------:R-:W-:Y:S02]  /*4fe0*/  PRMT R21, R11.reuse, 0x7771, RZ ;  /* 0x000077710b157816 */ /* 0x040fe400000000ff */
[----:B------:R-:W-:-:S05]  /*4ff0*/  PRMT R11, R11, 0x7770, RZ ;  /* 0x000077700b0b7816 */ /* 0x000fca00000000ff */
[----:B------:R0:W-:Y:S04]  /*5000*/  @P3 STG.E.U8 desc[UR18][R12.64], R11 ;  /* 0x0000000b0c003986 */ /* 0x0001e8000c101112 */
[----:B------:R0:W-:Y:S04]  /*5010*/  @P2 STG.E.U8 desc[UR18][R14.64], R21 ;  /* 0x000000150e002986 */ /* 0x0001e8000c101112 */
[----:B------:R0:W-:Y:S04]  /*5020*/  @P1 STG.E.U8 desc[UR18][R8.64], R19 ;  /* 0x0000001308001986 */ /* 0x0001e8000c101112 */
[----:B------:R0:W-:Y:S01]  /*5030*/  @P0 STG.E.U8 desc[UR18][R16.64], R3 ;  /* 0x0000000310000986 */ /* 0x0001e2000c101112 */
[----:B------:R-:W-:Y:S06]  /*5040*/  BAR.SYNC.DEFER_BLOCKING 0x0 ;  /* 0x0000000000007b1d */ /* 0x000fec0000010000 */
[----:B------:R-:W-:Y:S05]  /*5050*/  BRA.U UP0, `(.L_x_13) ;  /* 0x0000000100a07547 */ /* 0x000fea000b800000 */
[----:B------:R-:W1:Y:S01]  /*5060*/  S2UR UR5, SR_CgaCtaId ;  /* 0x00000000000579c3 */ /* 0x000e620000008800 */
[----:B------:R-:W-:Y:S01]  /*5070*/  NOP ;  /* 0x0000000000007918 */ /* 0x000fe20000000000 */
[----:B------:R-:W-:Y:S01]  /*5080*/  UMOV UR4, 0x50 ;  /* 0x0000005000047882 */ /* 0x000fe20000000000 */
[----:B------:R-:W-:Y:S02]  /*5090*/  IMAD.U32 R0, RZ, RZ, UR21 ;  /* 0x00000015ff007e24 */ /* 0x000fe4000f8e00ff */
[----:B0-----:R-:W-:Y:S02]  /*50a0*/  IMAD.MOV.U32 R3, RZ, RZ, 0x3 ;  /* 0x00000003ff037424 */ /* 0x001fe400078e00ff */
[----:B------:R-:W-:Y:S01]  /*50b0*/  IMAD.MOV.U32 R7, RZ, RZ, 0x1 ;  /* 0x00000001ff077424 */ /* 0x000fe200078e00ff */
[----:B------:R-:W-:-:S04]  /*50c0*/  LOP3.LUT R0, R0, 0xffff, RZ, 0xc0, !PT ;  /* 0x0000ffff00007812 */ /* 0x000fc800078ec0ff */
[----:B------:R-:W-:-:S05]  /*50d0*/  SHF.R.U32.HI R0, RZ, 0x5, R0 ;  /* 0x00000005ff007819 */ /* 0x000fca0000011600 */
[----:B------:R-:W-:Y:S01]  /*50e0*/  VIADD R2, R0, 0x10 ;  /* 0x0000001000027836 */ /* 0x000fe20000000000 */
[----:B------:R-:W-:Y:S01]  /*50f0*/  SHF.L.U32 R0, R3, R0, RZ ;  /* 0x0000000003007219 */ /* 0x000fe200000006ff */
[----:B-1----:R-:W-:-:S03]  /*5100*/  ULEA UR6, UR5, UR4, 0x18 ;  /* 0x0000000405067291 */ /* 0x002fc6000f8ec0ff */
[----:B------:R-:W-:-:S04]  /*5110*/  SHF.L.U32 R3, R7, R2, RZ ;  /* 0x0000000207037219 */ /* 0x000fc800000006ff */
[----:B------:R-:W-:Y:S02]  /*5120*/  LOP3.LUT R0, R3, R0, RZ, 0xfc, !PT ;  /* 0x0000000003007212 */ /* 0x000fe400078efcff */
[----:B------:R-:W0:Y:S02]  /*5130*/  LDS R5, [UR6] ;  /* 0x00000006ff057984 */ /* 0x000e240008000800 */
[C---:B------:R-:W-:Y:S02]  /*5140*/  LOP3.LUT R2, R0.reuse, 0xffff, RZ, 0xc0, !PT ;  /* 0x0000ffff00027812 */ /* 0x040fe400078ec0ff */
[----:B0-----:R-:W-:-:S04]  /*5150*/  LOP3.LUT R3, R0, 0xffff, R5, 0x80, !PT ;  /* 0x0000ffff00037812 */ /* 0x001fc800078e8005 */
[----:B------:R-:W-:-:S13]  /*5160*/  ISETP.NE.AND P0, PT, R3, R2, PT ;  /* 0x000000020300720c */ /* 0x000fda0003f05270 */
[----:B------:R-:W-:Y:S05]  /*5170*/  @P0 BRA `(.L_x_14) ;  /* 0x0000000000500947 */ /* 0x000fea0003800000 */
[----:B------:R-:W-:Y:S02]  /*5180*/  SHF.R.U32.HI R5, RZ, 0x10, R5 ;  /* 0x00000010ff057819 */ /* 0x000fe40000011605 */
[----:B------:R-:W-:-:S04]  /*5190*/  SHF.R.U32.HI R2, RZ, 0x10, R0 ;  /* 0x00000010ff027819 */ /* 0x000fc80000011600 */
[----:B------:R-:W-:-:S04]  /*51a0*/  LOP3.LUT R5, R5, R2, RZ, 0xc0, !PT ;  /* 0x0000000205057212 */ /* 0x000fc800078ec0ff */
[----:B------:R-:W-:-:S13]  /*51b0*/  ISETP.NE.AND P0, PT, R5, R2, PT ;  /* 0x000000020500720c */ /* 0x000fda0003f05270 */
[----:B------:R-:W-:Y:S05]  /*51c0*/  @P0 BRA `(.L_x_15) ;  /* 0x0000000000300947 */ /* 0x000fea0003800000 */
[----:B------:R-:W-:Y:S01]  /*51d0*/  R2UR UR4, R0 ;  /* 0x00000000000472ca */ /* 0x000fe200000e0000 */
[----:B------:R-:W-:Y:S01]  /*51e0*/  VOTEU.ANY UR5, UPT, PT ;  /* 0x0000000000057886 */ /* 0x000fe200038e0100 */
[----:B------:R-:W0:Y:S01]  /*51f0*/  S2R R0, SR_LANEID ;  /* 0x0000000000007919 */ /* 0x000e220000000000 */
[----:B------:R-:W-:-:S10]  /*5200*/  UFLO.U32 UR5, UR5 ;  /* 0x00000005000572bd */ /* 0x000fd400080e0000 */
[----:B------:R-:W-:-:S06]  /*5210*/  ULOP3.LUT UR4, URZ, UR4, URZ, 0x33, !UPT ;  /* 0x00000004ff047292 */ /* 0x000fcc000f8e33ff */
[----:B------:R-:W-:-:S04]  /*5220*/  IMAD.U32 R2, RZ, RZ, UR4 ;  /* 0x00000004ff027e24 */ /* 0x000fc8000f8e00ff */
[----:B------:R-:W1:Y:S02]  /*5230*/  REDUX UR7, R2 ;  /* 0x00000000020773c4 */ /* 0x000e640000000000 */
[----:B------:R2:W-:Y:S01]  /*5240*/  UTCATOMSWS.AND URZ, UR4 ;  /* 0x0000000400ff79e3 */ /* 0x0005e20008000000 */
[----:B0-----:R-:W-:Y:S01]  /*5250*/  ISETP.EQ.U32.AND P0, PT, R0, UR5, PT ;  /* 0x0000000500007c0c */ /* 0x001fe2000bf02070 */
[----:B-1----:R-:W-:-:S12]  /*5260*/  IMAD.U32 R0, RZ, RZ, UR7 ;  /* 0x00000007ff007e24 */ /* 0x002fd8000f8e00ff */
[----:B------:R2:W-:Y:S01]  /*5270*/  @P0 ATOMS.AND RZ, [UR6], R0 ;  /* 0x00000000ffff098c */ /* 0x0005e2000a800006 */
[----:B------:R-:W-:Y:S05]  /*5280*/  BRA `(.L_x_13) ;  /* 0x0000000000147947 */ /* 0x000fea0003800000 */
.L_x_15:
[----:B------:R-:W-:-:S07]  /*5290*/  MOV R2, 0x52b0 ;  /* 0x000052b000027802 */ /* 0x000fce0000000f00 */
[----:B------:R-:W-:Y:S05]  /*52a0*/  CALL.REL.NOINC `($__internal_0_$__cuda_sm10x_tcgen05_guardrail_trap_col_being_dealloced_not_returned_by_alloc) ;  /* 0x00000000002c7944 */ /* 0x000fea0003c00000 */
[----:B------:R-:W-:Y:S05]  /*52b0*/  BRA `(.L_x_13) ;  /* 0x0000000000087947 */ /* 0x000fea0003800000 */
.L_x_14:
[----:B------:R-:W-:-:S07]  /*52c0*/  MOV R2, 0x52e0 ;  /* 0x000052e000027802 */ /* 0x000fce0000000f00 */
[----:B------:R-:W-:Y:S05]  /*52d0*/  CALL.REL.NOINC `($__internal_2_$__cuda_sm10x_tcgen05_guardrail_trap_unallocated_columns_being_dealloced) ;  /* 0x0000000000387944 */ /* 0x000fea0003c00000 */
.L_x_13:
[----:B------:R-:W-:Y:S01]  /*52e0*/  NOP ;  /* 0x0000000000007918 */ /* 0x000fe20000000000 */
[----:B--2---:R-:W-:Y:S05]  /*52f0*/  EXIT ;  /* 0x000000000000794d */ /* 0x004fea0003800000 */
.L_x_8:
[----:B------:R-:W0:Y:S02]  /*5300*/  SYNCS.PHASECHK.TRANS64.TRYWAIT P2, [UR13], R63 ;  /* 0x0000003fff0075a7 */ /* 0x000e24000804110d */
[----:B0-----:R-:W-:Y:S05]  /*5310*/  @!P2 BRA `(.L_x_8) ;  /* 0xfffffffc00f8a947 */ /* 0x001fea000383ffff */
[----:B------:R-:W-:Y:S05]  /*5320*/  BRA `(.L_x_16) ;  /* 0xffffffdc00747947 */ /* 0x000fea000383ffff */
.L_x_12:
[----:B------:R-:W0:Y:S02]  /*5330*/  SYNCS.PHASECHK.TRANS64.TRYWAIT P0, [UR13], R4 ;  /* 0x00000004ff0075a7 */ /* 0x000e24000800110d */
[----:B0-----:R-:W-:Y:S05]  /*5340*/  @!P0 BRA `(.L_x_12) ;  /* 0xfffffffc00f88947 */ /* 0x001fea000383ffff */
[----:B------:R-:W-:Y:S05]  /*5350*/  BRA `(.L_x_11) ;  /* 0xffffffe400d47947 */ /* 0x000fea000383ffff */
        .weak           $__internal_0_$__cuda_sm10x_tcgen05_guardrail_trap_col_being_dealloced_not_returned_by_alloc
        .type           $__internal_0_$__cuda_sm10x_tcgen05_guardrail_trap_col_being_dealloced_not_returned_by_alloc,@function
        .size           $__internal_0_$__cuda_sm10x_tcgen05_guardrail_trap_col_being_dealloced_not_returned_by_alloc,($__internal_1_$__cuda_sm10x_tcgen05_guardrail_trap_phase_invalid_during_alloc - $__internal_0_$__cuda_sm10x_tcgen05_guardrail_trap_col_being_dealloced_not_returned_by_alloc)
$__internal_0_$__cuda_sm10x_tcgen05_guardrail_trap_col_being_dealloced_not_returned_by_alloc:
[----:B------:R-:W-:Y:S05]  /*5360*/  BPT.TRAP 0x1 ;  /* 0x000000040000795c */ /* 0x000fea0000300000 */
[----:B------:R-:W-:-:S04]  /*5370*/  IMAD.MOV.U32 R3, RZ, RZ, 0x0 ;  /* 0x00000000ff037424 */ /* 0x000fc800078e00ff */
[----:B------:R-:W-:Y:S05]  /*5380*/  RET.REL.NODEC R2 `(matmul_kernel) ;  /* 0xffffffac021c7950 */ /* 0x000fea0003c3ffff */
        .weak           $__internal_1_$__cuda_sm10x_tcgen05_guardrail_trap_phase_invalid_during_alloc
        .type           $__internal_1_$__cuda_sm10x_tcgen05_guardrail_trap_phase_invalid_during_alloc,@function
        .size           $__internal_1_$__cuda_sm10x_tcgen05_guardrail_trap_phase_invalid_during_alloc,($__internal_2_$__cuda_sm10x_tcgen05_guardrail_trap_unallocated_columns_being_dealloced - $__internal_1_$__cuda_sm10x_tcgen05_guardrail_trap_phase_invalid_during_alloc)
$__internal_1_$__cuda_sm10x_tcgen05_guardrail_trap_phase_invalid_during_alloc:
[----:B------:R-:W-:Y:S05]  /*5390*/  BPT.TRAP 0x1 ;  /* 0x000000040000795c */ /* 0x000fea0000300000 */
[----:B------:R-:W-:-:S04]  /*53a0*/  IMAD.MOV.U32 R3, RZ, RZ, 0x0 ;  /* 0x00000000ff037424 */ /* 0x000fc800078e00ff */
[----:B------:R-:W-:Y:S05]  /*53b0*/  RET.REL.NODEC R2 `(matmul_kernel) ;  /* 0xffffffac02107950 */ /* 0x000fea0003c3ffff */
        .weak           $__internal_2_$__cuda_sm10x_tcgen05_guardrail_trap_unallocated_columns_being_dealloced
        .type           $__internal_2_$__cuda_sm10x_tcgen05_guardrail_trap_unallocated_columns_being_dealloced,@function
        .size           $__internal_2_$__cuda_sm10x_tcgen05_guardrail_trap_unallocated_columns_being_dealloced,(.L_x_20 - $__internal_2_$__cuda_sm10x_tcgen05_guardrail_trap_unallocated_columns_being_dealloced)
$__internal_2_$__cuda_sm10x_tcgen05_guardrail_trap_unallocated_columns_being_dealloced:
[----:B------:R-:W-:Y:S05]  /*53c0*/  BPT.TRAP 0x1 ;  /* 0x000000040000795c */ /* 0x000fea0000300000 */
[----:B------:R-:W-:-:S04]  /*53d0*/  IMAD.MOV.U32 R3, RZ, RZ, 0x0 ;  /* 0x00000000ff037424 */ /* 0x000fc800078e00ff */
[----:B------:R-:W-:Y:S05]  /*53e0*/  RET.REL.NODEC R2 `(matmul_kernel) ;  /* 0xffffffac02047950 */ /* 0x000fea0003c3ffff */
.L_x_17:
[----:B------:R-:W-:-:S00]  /*53f0*/  BRA `(.L_x_17) ;  /* 0xfffffffc00fc7947 */ /* 0x000fc0000383ffff */
[----:B------:R-:W-:-:S00]  /*5400*/  NOP ;  /* 0x0000000000007918 */ /* 0x000fc00000000000 */
[----:B------:R-:W-:-:S00]  /*5410*/  NOP ;  /* 0x0000000000007918 */ /* 0x000fc00000000000 */
[----:B------:R-:W-:-:S00]  /*5420*/  NOP ;  /* 0x0000000000007918 */ /* 0x000fc00000000000 */
[----:B------:R-:W-:-:S00]  /*5430*/  NOP ;  /* 0x0000000000007918 */ /* 0x000fc00000000000 */
[----:B------:R-:W-:-:S00]  /*5440*/  NOP ;  /* 0x0000000000007918 */ /* 0x000fc00000000000 */
[----:B------:R-:W-:-:S00]  /*5450*/  NOP ;  /* 0x0000000000007918 */ /* 0x000fc00000000000 */
[----:B------:R-:W-:-:S00]  /*5460*/  NOP ;  /* 0x0000000000007918 */ /* 0x000fc00000000000 */
[----:B------:R-:W-:-:S00]  /*5470*/  NOP ;  /* 0x0000000000007918 */ /* 0x000fc00000000000 */
.L_x_20:


//--------------------- .nv.shared.matmul_kernel  --------------------------
	.section	.nv.shared.matmul_kernel,"aw",@nobits
	.sectionflags	@""
	.align	16
	.zero		1024


//--------------------- .nv.shared.reserved.0     --------------------------
	.section	.nv.shared.reserved.0,"aw",@nobits
	.align	8
	.weak		__nv_reservedSMEM_offset_0_alias
	.size		__nv_reservedSMEM_offset_0_alias, 0, 64
	.other		__nv_reservedSMEM_offset_0_alias,@"STO_CUDA_RESERVED_SHARED STV_DEFAULT"
__nv_reservedSMEM_offset_0_alias:
	.zero		0
.nv.shared.reserved.0:
	.zero		64
	.weak		__nv_reservedSMEM_allocation_phase
	.type		__nv_reservedSMEM_allocation_phase,@object
	.size		__nv_reservedSMEM_allocation_phase,(.L_0 - __nv_reservedSMEM_allocation_phase)
__nv_reservedSMEM_allocation_phase:
	.zero		1
.L_0:
	.zero		7
	.weak		__nv_reservedSMEM_devtool_atexit_pc
	.type		__nv_reservedSMEM_devtool_atexit_pc,@object
	.size		__nv_reservedSMEM_devtool_atexit_pc,(__nv_reservedSMEM_allocation_mask - __nv_reservedSMEM_devtool_atexit_pc)
__nv_reservedSMEM_devtool_atexit_pc:
	.zero		8
	.weak		__nv_reservedSMEM_allocation_mask
	.type		__nv_reservedSMEM_allocation_mask,@object
	.size		__nv_reservedSMEM_allocation_mask,(.L_2 - __nv_reservedSMEM_allocation_mask)
__nv_reservedSMEM_allocation_mask:
	.zero		4
.L_2:


//--------------------- .nv.constant0.matmul_kernel --------------------------
	.section	.nv.constant0.matmul_kernel,"a",@progbits
	.sectionflags	@""
	.align	4
.nv.constant0.matmul_kernel:
	.zero		976


//--------------------- SYMBOLS --------------------------

	.type		.nv.reservedSmem.offset0,@object
	.size		.nv.reservedSmem.offset0,0x4
	.type		.nv.reservedSmem.cap,@object
	.size		.nv.reservedSmem.cap,0x4
